// auto-generated by cutlass_sweep.gemm — config: {"arch": "sm_90", "cluster_m": 1, "cluster_n": 1, "dtype": "fp16", "dtype_b": "fp16", "layout": "nt", "stages": 0, "tile_k": 32, "tile_m": 512, "tile_n": 112}
#include "cutlass/cutlass.h"
#include "cutlass/gemm/collective/collective_builder.hpp"
#include "cutlass/gemm/device/gemm_universal_adapter.h"
#include "cutlass/gemm/kernel/gemm_universal.hpp"
#include "cutlass/epilogue/collective/collective_builder.hpp"

using ElemA = cutlass::half_t;
using ElemB = cutlass::half_t;
using ElemCD = cutlass::half_t;
using Acc  = float;
using TileShape    = cute::Shape<cute::_512, cute::_112, cute::_32>;
using ClusterShape = cute::Shape<cute::_1, cute::_1, cute::_1>;

using CollectiveEpilogue = typename cutlass::epilogue::collective::CollectiveBuilder<
    cutlass::arch::Sm90, cutlass::arch::OpClassTensorOp,
    TileShape, ClusterShape,
    cutlass::epilogue::collective::EpilogueTileAuto,
    Acc, Acc,
    ElemCD, cutlass::layout::RowMajor, 128 / cutlass::sizeof_bits<ElemCD>::value,
    ElemCD, cutlass::layout::RowMajor, 128 / cutlass::sizeof_bits<ElemCD>::value,
    cutlass::epilogue::collective::EpilogueScheduleAuto
  >::CollectiveOp;

using CollectiveMainloop = typename cutlass::gemm::collective::CollectiveBuilder<
    cutlass::arch::Sm90, cutlass::arch::OpClassTensorOp,
    ElemA, cutlass::layout::RowMajor, 128 / cutlass::sizeof_bits<ElemA>::value,
    ElemB, cutlass::layout::ColumnMajor, 128 / cutlass::sizeof_bits<ElemB>::value,
    Acc,
    TileShape, ClusterShape,
    cutlass::gemm::collective::StageCountAutoCarveout<static_cast<int>(sizeof(typename CollectiveEpilogue::SharedStorage))>,
    cutlass::gemm::collective::KernelScheduleAuto
  >::CollectiveOp;

using GemmKernel = cutlass::gemm::kernel::GemmUniversal<
    cute::Shape<int,int,int,int>,
    CollectiveMainloop,
    CollectiveEpilogue
>;
using Gemm = cutlass::gemm::device::GemmUniversalAdapter<GemmKernel>;

// Force the device kernel symbol into the cubin without needing a host main.
auto* _anchor = &cutlass::device_kernel<GemmKernel>;


// ===== COMPILED SASS (sm_90a) =====

	.target	sm_90a

	.elftype	@"ET_EXEC"


//--------------------- .note.nv.tkinfo           --------------------------
	.section	.note.nv.tkinfo,"",@"SHT_NOTE"
	.sectionflags	@"SHF_NOTE_NV_TKINFO"
	.tkinfo
        /*0018*/ 	.word	0x00000002
        /*0030*/ 	.string	""
        /*0030*/ 	.string	"ptxas"
        /*0030*/ 	.string	"Cuda compilation tools, release 13.0, V13.0.88"
        /*0030*/ 	.string	"Build cuda_13.0.r13.0/compiler.36424714_0"
        /*0030*/ 	.string	"-arch sm_90a -m 64 "



//--------------------- .note.nv.cuinfo           --------------------------
	.section	.note.nv.cuinfo,"",@"SHT_NOTE"
	.sectionflags	@"SHF_NOTE_NV_CUINFO"
        /*0018*/ 	.short	0x0002
        /*001a*/ 	.short	0x005a
        /*001c*/ 	.short	0x0082
	.zero		2


//--------------------- .nv.info                  --------------------------
	.section	.nv.info,"",@"SHT_CUDA_INFO"
	.align	4


	//----- nvinfo : EIATTR_REGCOUNT
	.align		4
        /*0000*/ 	.byte	0x04, 0x2f
        /*0002*/ 	.short	(.L_15 - .L_14)
	.align		4
.L_14:
        /*0004*/ 	.word	index@(_ZN7cutlass13device_kernelINS_4gemm6kernel13GemmUniversalIN4cute5tupleIJiiiiEEENS1_10collective13CollectiveMmaINS1_34MainloopSm90TmaGmmaWarpSpecializedILi5ENS5_IJNS4_1CILi1EEESB_SB_EEENS1_35KernelTmaWarpSpecializedCooperativeEEENS5_IJNSA_ILi512EEENSA_ILi112EEENSA_ILi32EEEEEENS_6half_tENS5_IJlSB_lEEESJ_SK_NS4_8TiledMMAINS4_8MMA_AtomIJNS4_4SM904GMMA25MMA_64x16x16_F32F16F16_SSILNSO_5MajorE0ELSQ_0ELNSO_7ScaleInE1ELSR_1EEEEEENS4_6LayoutINS5_IJNSA_ILi2EEESB_SB_EEENS5_IJSB_NSA_ILi0EEESX_EEEEENS5_IJNS4_10UnderscoreES10_S10_EEEEENS4_13SM90_TMA_LOADENS4_14ComposedLayoutINS4_7SwizzleILi2ELi4ELi3EEENS4_18smem_ptr_flag_bitsILi16EEENSU_INS5_IJNSA_ILi8EEESH_EEENS5_IJSH_SB_EEEEEEEvNS4_8identityES13_S1D_vS1E_EENS_8epilogue10collective6detail29Sm90TmaWarpSpecializedAdapterINS1H_15DefaultEpilogueISJ_SK_SK_NS1G_6thread17LinearCombinationISJ_Li1EffLNS1L_9ScaleType4KindE0ELNS_15FloatRoundStyleE2ESJ_EENS1_15EpilogueDefaultEEEEEvvEEEEvNT_6ParamsE)
        /*0008*/ 	.word	0x000000a8


	//----- nvinfo : EIATTR_FRAME_SIZE
	.align		4
.L_15:
        /*000c*/ 	.byte	0x04, 0x11
        /*000e*/ 	.short	(.L_17 - .L_16)
	.align		4
.L_16:
        /*0010*/ 	.word	index@(_ZN7cutlass13device_kernelINS_4gemm6kernel13GemmUniversalIN4cute5tupleIJiiiiEEENS1_10collective13CollectiveMmaINS1_34MainloopSm90TmaGmmaWarpSpecializedILi5ENS5_IJNS4_1CILi1EEESB_SB_EEENS1_35KernelTmaWarpSpecializedCooperativeEEENS5_IJNSA_ILi512EEENSA_ILi112EEENSA_ILi32EEEEEENS_6half_tENS5_IJlSB_lEEESJ_SK_NS4_8TiledMMAINS4_8MMA_AtomIJNS4_4SM904GMMA25MMA_64x16x16_F32F16F16_SSILNSO_5MajorE0ELSQ_0ELNSO_7ScaleInE1ELSR_1EEEEEENS4_6LayoutINS5_IJNSA_ILi2EEESB_SB_EEENS5_IJSB_NSA_ILi0EEESX_EEEEENS5_IJNS4_10UnderscoreES10_S10_EEEEENS4_13SM90_TMA_LOADENS4_14ComposedLayoutINS4_7SwizzleILi2ELi4ELi3EEENS4_18smem_ptr_flag_bitsILi16EEENSU_INS5_IJNSA_ILi8EEESH_EEENS5_IJSH_SB_EEEEEEEvNS4_8identityES13_S1D_vS1E_EENS_8epilogue10collective6detail29Sm90TmaWarpSpecializedAdapterINS1H_15DefaultEpilogueISJ_SK_SK_NS1G_6thread17LinearCombinationISJ_Li1EffLNS1L_9ScaleType4KindE0ELNS_15FloatRoundStyleE2ESJ_EENS1_15EpilogueDefaultEEEEEvvEEEEvNT_6ParamsE)
        /*0014*/ 	.word	0x000000c8


	//----- nvinfo : EIATTR_MIN_STACK_SIZE
	.align		4
.L_17:
        /*0018*/ 	.byte	0x04, 0x12
        /*001a*/ 	.short	(.L_19 - .L_18)
	.align		4
.L_18:
        /*001c*/ 	.word	index@(_ZN7cutlass13device_kernelINS_4gemm6kernel13GemmUniversalIN4cute5tupleIJiiiiEEENS1_10collective13CollectiveMmaINS1_34MainloopSm90TmaGmmaWarpSpecializedILi5ENS5_IJNS4_1CILi1EEESB_SB_EEENS1_35KernelTmaWarpSpecializedCooperativeEEENS5_IJNSA_ILi512EEENSA_ILi112EEENSA_ILi32EEEEEENS_6half_tENS5_IJlSB_lEEESJ_SK_NS4_8TiledMMAINS4_8MMA_AtomIJNS4_4SM904GMMA25MMA_64x16x16_F32F16F16_SSILNSO_5MajorE0ELSQ_0ELNSO_7ScaleInE1ELSR_1EEEEEENS4_6LayoutINS5_IJNSA_ILi2EEESB_SB_EEENS5_IJSB_NSA_ILi0EEESX_EEEEENS5_IJNS4_10UnderscoreES10_S10_EEEEENS4_13SM90_TMA_LOADENS4_14ComposedLayoutINS4_7SwizzleILi2ELi4ELi3EEENS4_18smem_ptr_flag_bitsILi16EEENSU_INS5_IJNSA_ILi8EEESH_EEENS5_IJSH_SB_EEEEEEEvNS4_8identityES13_S1D_vS1E_EENS_8epilogue10collective6detail29Sm90TmaWarpSpecializedAdapterINS1H_15DefaultEpilogueISJ_SK_SK_NS1G_6thread17LinearCombinationISJ_Li1EffLNS1L_9ScaleType4KindE0ELNS_15FloatRoundStyleE2ESJ_EENS1_15EpilogueDefaultEEEEEvvEEEEvNT_6ParamsE)
        /*0020*/ 	.word	0x000000c8
.L_19:


//--------------------- .nv.compat                --------------------------
	.section	.nv.compat,"",@"SHT_CUDA_COMPAT_INFO"
	.align	4
        /*0000*/ 	.byte	0x02, 0x09, 0x01, 0x00, 0x02, 0x02, 0x04, 0x00, 0x02, 0x05, 0x05, 0x00, 0x03, 0x07, 0x01, 0x01
        /*0010*/ 	.byte	0x02, 0x03, 0x01, 0x00, 0x02, 0x06, 0x01, 0x00, 0x04, 0x0b, 0x08, 0x00, 0x00, 0x00, 0x00, 0x00
        /*0020*/ 	.byte	0x00, 0x00, 0x00, 0x00


//--------------------- .nv.info._ZN7cutlass13device_kernelINS_4gemm6kernel13GemmUniversalIN4cute5tupleIJiiiiEEENS1_10collective13CollectiveMmaINS1_34MainloopSm90TmaGmmaWarpSpecializedILi5ENS5_IJNS4_1CILi1EEESB_SB_EEENS1_35KernelTmaWarpSpecializedCooperativeEEENS5_IJNSA_ILi512EEENSA_ILi112EEENSA_ILi32EEEEEENS_6half_tENS5_IJlSB_lEEESJ_SK_NS4_8TiledMMAINS4_8MMA_AtomIJNS4_4SM904GMMA25MMA_64x16x16_F32F16F16_SSILNSO_5MajorE0ELSQ_0ELNSO_7ScaleInE1ELSR_1EEEEEENS4_6LayoutINS5_IJNSA_ILi2EEESB_SB_EEENS5_IJSB_NSA_ILi0EEESX_EEEEENS5_IJNS4_10UnderscoreES10_S10_EEEEENS4_13SM90_TMA_LOADENS4_14ComposedLayoutINS4_7SwizzleILi2ELi4ELi3EEENS4_18smem_ptr_flag_bitsILi16EEENSU_INS5_IJNSA_ILi8EEESH_EEENS5_IJSH_SB_EEEEEEEvNS4_8identityES13_S1D_vS1E_EENS_8epilogue10collective6detail29Sm90TmaWarpSpecializedAdapterINS1H_15DefaultEpilogueISJ_SK_SK_NS1G_6thread17LinearCombinationISJ_Li1EffLNS1L_9ScaleType4KindE0ELNS_15FloatRoundStyleE2ESJ_EENS1_15EpilogueDefaultEEEEEvvEEEEvNT_6ParamsE --------------------------
	.section	.nv.info._ZN7cutlass13device_kernelINS_4gemm6kernel13GemmUniversalIN4cute5tupleIJiiiiEEENS1_10collective13CollectiveMmaINS1_34MainloopSm90TmaGmmaWarpSpecializedILi5ENS5_IJNS4_1CILi1EEESB_SB_EEENS1_35KernelTmaWarpSpecializedCooperativeEEENS5_IJNSA_ILi512EEENSA_ILi112EEENSA_ILi32EEEEEENS_6half_tENS5_IJlSB_lEEESJ_SK_NS4_8TiledMMAINS4_8MMA_AtomIJNS4_4SM904GMMA25MMA_64x16x16_F32F16F16_SSILNSO_5MajorE0ELSQ_0ELNSO_7ScaleInE1ELSR_1EEEEEENS4_6LayoutINS5_IJNSA_ILi2EEESB_SB_EEENS5_IJSB_NSA_ILi0EEESX_EEEEENS5_IJNS4_10UnderscoreES10_S10_EEEEENS4_13SM90_TMA_LOADENS4_14ComposedLayoutINS4_7SwizzleILi2ELi4ELi3EEENS4_18smem_ptr_flag_bitsILi16EEENSU_INS5_IJNSA_ILi8EEESH_EEENS5_IJSH_SB_EEEEEEEvNS4_8identityES13_S1D_vS1E_EENS_8epilogue10collective6detail29Sm90TmaWarpSpecializedAdapterINS1H_15DefaultEpilogueISJ_SK_SK_NS1G_6thread17LinearCombinationISJ_Li1EffLNS1L_9ScaleType4KindE0ELNS_15FloatRoundStyleE2ESJ_EENS1_15EpilogueDefaultEEEEEvvEEEEvNT_6ParamsE,"",@"SHT_CUDA_INFO"
	.sectionflags	@""
	.align	4


	//----- nvinfo : EIATTR_CUDA_API_VERSION
	.align		4
        /*0000*/ 	.byte	0x04, 0x37
        /*0002*/ 	.short	(.L_21 - .L_20)
.L_20:
        /*0004*/ 	.word	0x00000082


	//----- nvinfo : EIATTR_KPARAM_INFO
	.align		4
.L_21:
        /*0008*/ 	.byte	0x04, 0x17
        /*000a*/ 	.short	(.L_23 - .L_22)
.L_22:
        /*000c*/ 	.word	0x00000000
        /*0010*/ 	.short	0x0000
        /*0012*/ 	.short	0x0070
        /*0014*/ 	.byte	0x00, 0xf0, 0x01, 0x10


	//----- nvinfo : EIATTR_SPARSE_MMA_MASK
	.align		4
.L_23:
        /*0018*/ 	.byte	0x03, 0x50
        /*001a*/ 	.short	0x0000


	//----- nvinfo : EIATTR_MAXREG_COUNT
	.align		4
        /*001c*/ 	.byte	0x03, 0x1b
        /*001e*/ 	.short	0x00a8


	//----- nvinfo : EIATTR_NUM_BARRIERS
	.align		4
        /*0020*/ 	.byte	0x02, 0x4c
        /*0022*/ 	.byte	0x01
	.zero		1


	//----- nvinfo : EIATTR_EXTERNS
	.align		4
        /*0024*/ 	.byte	0x04, 0x0f
        /*0026*/ 	.short	(.L_25 - .L_24)


	//   ....[0]....
	.align		4
.L_24:
        /*0028*/ 	.word	index@(__assertfail)


	//----- nvinfo : EIATTR_ANNOTATIONS
	.align		4
.L_25:
        /*002c*/ 	.byte	0x04, 0x55
        /*002e*/ 	.short	(.L_27 - .L_26)


	//   ....[0]....
.L_26:
        /*0030*/ 	.word	0x00000001
        /*0034*/ 	.byte	0xb0, 0x05, 0x00, 0x00, 0x01, 0x00, 0x00, 0x00, 0xd0, 0x05, 0x00, 0x00, 0x01, 0x00, 0x00, 0x00
        /* <DEDUP_REMOVED lines=188> */
        /*0c04*/ 	.byte	0x10, 0x4c, 0x01, 0x00, 0x01, 0x00, 0x00, 0x00, 0x30, 0x4c, 0x01, 0x00


	//----- nvinfo : EIATTR_MERCURY_ISA_VERSION
	.align		4
.L_27:
        /*0c10*/ 	.byte	0x03, 0x5f
        /*0c12*/ 	.short	0x0101


	//----- nvinfo : EIATTR_INT_WARP_WIDE_INSTR_OFFSETS
	.align		4
        /*0c14*/ 	.byte	0x04, 0x31
        /*0c16*/ 	.short	(.L_29 - .L_28)


	//   ....[0]....
.L_28:
        /*0c18*/ 	.word	0x00000480


	//   ....[1]....
        /*0c1c*/ 	.word	0x00000490


	//   ....[2]....
        /*0c20*/ 	.word	0x000005c0


	//----- nvinfo : EIATTR_COOP_GROUP_MASK_REGIDS
	.align		4
.L_29:
        /*0c24*/ 	.byte	0x04, 0x29
        /*0c26*/ 	.short	(.L_31 - .L_30)


	//   ....[0]....
.L_30:
        /*0c28*/ 	.word	0xffffffff


	//   ....[1]....
        /*0c2c*/ 	.word	0xffffffff


	//   ....[2]....
        /*0c30*/ 	.word	0xffffffff


	//   ....[3]....
        /*0c34*/ 	.word	0xffffffff


	//   ....[4]....
        /*0c38*/ 	.word	0xffffffff


	//----- nvinfo : EIATTR_COOP_GROUP_INSTR_OFFSETS
	.align		4
.L_31:
        /*0c3c*/ 	.byte	0x04, 0x28
        /*0c3e*/ 	.short	(.L_33 - .L_32)


	//   ....[0]....
.L_32:
        /*0c40*/ 	.word	0x00000070


	//   ....[1]....
        /*0c44*/ 	.word	0x00000080


	//   ....[2]....
        /*0c48*/ 	.word	0x000001a0


	//   ....[3]....
        /*0c4c*/ 	.word	0x000003d0


	//   ....[4]....
        /*0c50*/ 	.word	0x00001050


	//----- nvinfo : EIATTR_REG_RECONFIG
	.align		4
.L_33:
        /*0c54*/ 	.byte	0x01, 0x54
	.zero		2


	//----- nvinfo : EIATTR_SYSCALL_OFFSETS
	.align		4
        /*0c58*/ 	.byte	0x04, 0x46
        /*0c5a*/ 	.short	(.L_35 - .L_34)


	//   ....[0]....
.L_34:
        /*0c5c*/ 	.word	0x00001200


	//----- nvinfo : EIATTR_MBARRIER_INSTR_OFFSETS
	.align		4
.L_35:
        /*0c60*/ 	.byte	0x04, 0x39
        /*0c62*/ 	.short	(.L_37 - .L_36)


	//   ....[0]....
.L_36:
        /*0c64*/ 	.word	0x00000320
        /*0c68*/ 	.word	0x000000ff
        /*0c6c*/ 	.word	0x00000000
        /*0c70*/ 	.short	0x0100
        /*0c72*/ 	.byte	0x09
	.zero		1


	//   ....[1]....
        /*0c74*/ 	.word	0x00000330
        /*0c78*/ 	.word	0x000000ff
        /*0c7c*/ 	.word	0x00000028
        /*0c80*/ 	.short	0x0100
        /*0c82*/ 	.byte	0x09
	.zero		1


	//   ....[2]....
        /*0c84*/ 	.word	0x00000340
        /*0c88*/ 	.word	0x000000ff
        /*0c8c*/ 	.word	0x00000008
        /*0c90*/ 	.short	0x0100
        /*0c92*/ 	.byte	0x09
	.zero		1


	//   ....[3]....
        /*0c94*/ 	.word	0x00000350
        /*0c98*/ 	.word	0x000000ff
        /*0c9c*/ 	.word	0x00000030
        /*0ca0*/ 	.short	0x0100
        /*0ca2*/ 	.byte	0x09
	.zero		1


	//   ....[4]....
        /*0ca4*/ 	.word	0x00000360
        /*0ca8*/ 	.word	0x000000ff
        /*0cac*/ 	.word	0x00000010
        /*0cb0*/ 	.short	0x0100
        /*0cb2*/ 	.byte	0x09
	.zero		1


	//   ....[5]....
        /*0cb4*/ 	.word	0x00000370
        /*0cb8*/ 	.word	0x000000ff
        /*0cbc*/ 	.word	0x00000038
        /*0cc0*/ 	.short	0x0100
        /*0cc2*/ 	.byte	0x09
	.zero		1


	//   ....[6]....
        /*0cc4*/ 	.word	0x00000380
        /*0cc8*/ 	.word	0x000000ff
        /*0ccc*/ 	.word	0x00000018
        /*0cd0*/ 	.short	0x0100
        /*0cd2*/ 	.byte	0x09
	.zero		1


	//   ....[7]....
        /*0cd4*/ 	.word	0x00000390
        /*0cd8*/ 	.word	0x000000ff
        /*0cdc*/ 	.word	0x00000040
        /*0ce0*/ 	.short	0x0100
        /*0ce2*/ 	.byte	0x09
	.zero		1


	//   ....[8]....
        /*0ce4*/ 	.word	0x000003a0
        /*0ce8*/ 	.word	0x000000ff
        /*0cec*/ 	.word	0x00000020
        /*0cf0*/ 	.short	0x0100
        /*0cf2*/ 	.byte	0x09
	.zero		1


	//   ....[9]....
        /*0cf4*/ 	.word	0x000003b0
        /*0cf8*/ 	.word	0x000000ff
        /*0cfc*/ 	.word	0x00000048
        /*0d00*/ 	.short	0x0100
        /*0d02*/ 	.byte	0x09
	.zero		1


	//   ....[10]....
        /*0d04*/ 	.word	0x000005f0
        /*0d08*/ 	.word	0x000000ff
        /*0d0c*/ 	.word	0x00000060
        /*0d10*/ 	.short	0x0100
        /*0d12*/ 	.byte	0x06
	.zero		1


	//   ....[11]....
        /*0d14*/ 	.word	0x00000600
        /*0d18*/ 	.word	0x000000ff
        /*0d1c*/ 	.word	0x00000068
        /*0d20*/ 	.short	0x0100
        /*0d22*/ 	.byte	0x06
	.zero		1


	//   ....[12]....
        /*0d24*/ 	.word	0x000012a0
        /*0d28*/ 	.word	0x00000003
        /*0d2c*/ 	.word	0x00000000
        /*0d30*/ 	.short	0x010a
        /*0d32*/ 	.byte	0x3f
	.zero		1


	//   ....[13]....
        /*0d34*/ 	.word	0x000012e0
        /*0d38*/ 	.word	0x00000003
        /*0d3c*/ 	.word	0x00000000
        /*0d40*/ 	.short	0x010a
        /*0d42*/ 	.byte	0x3f
	.zero		1


	//   ....[14]....
        /*0d44*/ 	.word	0x00002b60
        /*0d48*/ 	.word	0x000000ff
        /*0d4c*/ 	.word	0x00000000
        /*0d50*/ 	.short	0x010a
        /*0d52*/ 	.byte	0x04
	.zero		1


	//   ....[15]....
        /*0d54*/ 	.word	0x00002ba0
        /*0d58*/ 	.word	0x000000ff
        /*0d5c*/ 	.word	0x00000000
        /*0d60*/ 	.short	0x010a
        /*0d62*/ 	.byte	0x04
	.zero		1


	//   ....[16]....
        /*0d64*/ 	.word	0x000043c0
        /*0d68*/ 	.word	0x000000ff
        /*0d6c*/ 	.word	0x00000000
        /*0d70*/ 	.short	0x0101
        /*0d72*/ 	.byte	0x04
	.zero		1


	//   ....[17]....
        /*0d74*/ 	.word	0x00004580
        /*0d78*/ 	.word	0x00000000
        /*0d7c*/ 	.word	0x00000000
        /*0d80*/ 	.short	0x0101
        /*0d82*/ 	.byte	0x3f
	.zero		1


	//   ....[18]....
        /*0d84*/ 	.word	0x000147b0
        /*0d88*/ 	.word	0x0000000c
        /*0d8c*/ 	.word	0x00000028
        /*0d90*/ 	.short	0x010a
        /*0d92*/ 	.byte	0x3f
	.zero		1


	//   ....[19]....
        /*0d94*/ 	.word	0x00014b30
        /*0d98*/ 	.word	0x00000002
        /*0d9c*/ 	.word	0x00000068
        /*0da0*/ 	.short	0x0101
        /*0da2*/ 	.byte	0x3f
	.zero		1


	//   ....[20]....
        /*0da4*/ 	.word	0x00015300
        /*0da8*/ 	.word	0x00000005
        /*0dac*/ 	.word	0x00000000
        /*0db0*/ 	.short	0x010a
        /*0db2*/ 	.byte	0x3f
	.zero		1


	//   ....[21]....
        /*0db4*/ 	.word	0x00015390
        /*0db8*/ 	.word	0x00000007
        /*0dbc*/ 	.word	0x00000000
        /*0dc0*/ 	.short	0x010a
        /*0dc2*/ 	.byte	0x3f
	.zero		1


	//   ....[22]....
        /*0dc4*/ 	.word	0x00015420
        /*0dc8*/ 	.word	0x00000007
        /*0dcc*/ 	.word	0x00000000
        /*0dd0*/ 	.short	0x010a
        /*0dd2*/ 	.byte	0x3f
	.zero		1


	//   ....[23]....
        /*0dd4*/ 	.word	0x000154b0
        /*0dd8*/ 	.word	0x00000007
        /*0ddc*/ 	.word	0x00000000
        /*0de0*/ 	.short	0x010a
        /*0de2*/ 	.byte	0x3f
	.zero		1


	//   ....[24]....
        /*0de4*/ 	.word	0x00015540
        /*0de8*/ 	.word	0x00000003
        /*0dec*/ 	.word	0x00000000
        /*0df0*/ 	.short	0x010a
        /*0df2*/ 	.byte	0x3f
	.zero		1


	//   ....[25]....
        /*0df4*/ 	.word	0x000155a0
        /*0df8*/ 	.word	0x00000003
        /*0dfc*/ 	.word	0x00000000
        /*0e00*/ 	.short	0x010a
        /*0e02*/ 	.byte	0x3f
	.zero		1


	//   ....[26]....
        /*0e04*/ 	.word	0x00015600
        /*0e08*/ 	.word	0x00000005
        /*0e0c*/ 	.word	0x00000000
        /*0e10*/ 	.short	0x010a
        /*0e12*/ 	.byte	0x3f
	.zero		1


	//   ....[27]....
        /*0e14*/ 	.word	0x000156d0
        /*0e18*/ 	.word	0x0000000c
        /*0e1c*/ 	.word	0x00000028
        /*0e20*/ 	.short	0x010a
        /*0e22*/ 	.byte	0x3f
	.zero		1


	//   ....[28]....
        /*0e24*/ 	.word	0x000157a0
        /*0e28*/ 	.word	0x00000005
        /*0e2c*/ 	.word	0x00000000
        /*0e30*/ 	.short	0x010a
        /*0e32*/ 	.byte	0x3f
	.zero		1


	//   ....[29]....
        /*0e34*/ 	.word	0x000157f0
        /*0e38*/ 	.word	0x00000007
        /*0e3c*/ 	.word	0x00000000
        /*0e40*/ 	.short	0x010a
        /*0e42*/ 	.byte	0x3f
	.zero		1


	//   ....[30]....
        /*0e44*/ 	.word	0x00015840
        /*0e48*/ 	.word	0x00000007
        /*0e4c*/ 	.word	0x00000000
        /*0e50*/ 	.short	0x010a
        /*0e52*/ 	.byte	0x3f
	.zero		1


	//   ....[31]....
        /*0e54*/ 	.word	0x00015890
        /*0e58*/ 	.word	0x00000007
        /*0e5c*/ 	.word	0x00000000
        /*0e60*/ 	.short	0x010a
        /*0e62*/ 	.byte	0x3f
	.zero		1


	//----- nvinfo : EIATTR_NUM_MBARRIERS
	.align		4
.L_37:
        /*0e64*/ 	.byte	0x03, 0x38
        /*0e66*/ 	.short	0x000c


	//----- nvinfo : EIATTR_EXIT_INSTR_OFFSETS
	.align		4
        /*0e68*/ 	.byte	0x04, 0x1c
        /*0e6a*/ 	.short	(.L_39 - .L_38)


	//   ....[0]....
.L_38:
        /*0e6c*/ 	.word	0x00000660


	//   ....[1]....
        /*0e70*/ 	.word	0x00000f70


	//   ....[2]....
        /*0e74*/ 	.word	0x00013dc0


	//   ....[3]....
        /*0e78*/ 	.word	0x00014440


	//   ....[4]....
        /*0e7c*/ 	.word	0x00015590


	//----- nvinfo : EIATTR_MAX_THREADS
	.align		4
.L_39:
        /*0e80*/ 	.byte	0x04, 0x05
        /*0e82*/ 	.short	(.L_41 - .L_40)
.L_40:
        /*0e84*/ 	.word	0x00000180
        /*0e88*/ 	.word	0x00000001
        /*0e8c*/ 	.word	0x00000001


	//----- nvinfo : EIATTR_CRS_STACK_SIZE
	.align		4
.L_41:
        /*0e90*/ 	.byte	0x04, 0x1e
        /*0e92*/ 	.short	(.L_43 - .L_42)
.L_42:
        /*0e94*/ 	.word	0x00000000


	//----- nvinfo : EIATTR_CBANK_PARAM_SIZE
	.align		4
.L_43:
        /*0e98*/ 	.byte	0x03, 0x19
        /*0e9a*/ 	.short	0x0470


	//----- nvinfo : EIATTR_PARAM_CBANK
	.align		4
        /*0e9c*/ 	.byte	0x04, 0x0a
        /*0e9e*/ 	.short	(.L_45 - .L_44)
	.align		4
.L_44:
        /*0ea0*/ 	.word	index@(.nv.constant0._ZN7cutlass13device_kernelINS_4gemm6kernel13GemmUniversalIN4cute5tupleIJiiiiEEENS1_10collective13CollectiveMmaINS1_34MainloopSm90TmaGmmaWarpSpecializedILi5ENS5_IJNS4_1CILi1EEESB_SB_EEENS1_35KernelTmaWarpSpecializedCooperativeEEENS5_IJNSA_ILi512EEENSA_ILi112EEENSA_ILi32EEEEEENS_6half_tENS5_IJlSB_lEEESJ_SK_NS4_8TiledMMAINS4_8MMA_AtomIJNS4_4SM904GMMA25MMA_64x16x16_F32F16F16_SSILNSO_5MajorE0ELSQ_0ELNSO_7ScaleInE1ELSR_1EEEEEENS4_6LayoutINS5_IJNSA_ILi2EEESB_SB_EEENS5_IJSB_NSA_ILi0EEESX_EEEEENS5_IJNS4_10UnderscoreES10_S10_EEEEENS4_13SM90_TMA_LOADENS4_14ComposedLayoutINS4_7SwizzleILi2ELi4ELi3EEENS4_18smem_ptr_flag_bitsILi16EEENSU_INS5_IJNSA_ILi8EEESH_EEENS5_IJSH_SB_EEEEEEEvNS4_8identityES13_S1D_vS1E_EENS_8epilogue10collective6detail29Sm90TmaWarpSpecializedAdapterINS1H_15DefaultEpilogueISJ_SK_SK_NS1G_6thread17LinearCombinationISJ_Li1EffLNS1L_9ScaleType4KindE0ELNS_15FloatRoundStyleE2ESJ_EENS1_15EpilogueDefaultEEEEEvvEEEEvNT_6ParamsE)
        /*0ea4*/ 	.short	0x0210
        /*0ea6*/ 	.short	0x0470


	//----- nvinfo : EIATTR_SW_WAR
	.align		4
.L_45:
        /*0ea8*/ 	.byte	0x04, 0x36
        /*0eaa*/ 	.short	(.L_47 - .L_46)
.L_46:
        /*0eac*/ 	.word	0x00000008
.L_47:


//--------------------- .nv.callgraph             --------------------------
	.section	.nv.callgraph,"",@"SHT_CUDA_CALLGRAPH"
	.align	4
	.sectionentsize	8
	.align		4
        /*0000*/ 	.word	0x00000000
	.align		4
        /*0004*/ 	.word	0xffffffff
	.align		4
        /*0008*/ 	.word	index@(_ZN7cutlass13device_kernelINS_4gemm6kernel13GemmUniversalIN4cute5tupleIJiiiiEEENS1_10collective13CollectiveMmaINS1_34MainloopSm90TmaGmmaWarpSpecializedILi5ENS5_IJNS4_1CILi1EEESB_SB_EEENS1_35KernelTmaWarpSpecializedCooperativeEEENS5_IJNSA_ILi512EEENSA_ILi112EEENSA_ILi32EEEEEENS_6half_tENS5_IJlSB_lEEESJ_SK_NS4_8TiledMMAINS4_8MMA_AtomIJNS4_4SM904GMMA25MMA_64x16x16_F32F16F16_SSILNSO_5MajorE0ELSQ_0ELNSO_7ScaleInE1ELSR_1EEEEEENS4_6LayoutINS5_IJNSA_ILi2EEESB_SB_EEENS5_IJSB_NSA_ILi0EEESX_EEEEENS5_IJNS4_10UnderscoreES10_S10_EEEEENS4_13SM90_TMA_LOADENS4_14ComposedLayoutINS4_7SwizzleILi2ELi4ELi3EEENS4_18smem_ptr_flag_bitsILi16EEENSU_INS5_IJNSA_ILi8EEESH_EEENS5_IJSH_SB_EEEEEEEvNS4_8identityES13_S1D_vS1E_EENS_8epilogue10collective6detail29Sm90TmaWarpSpecializedAdapterINS1H_15DefaultEpilogueISJ_SK_SK_NS1G_6thread17LinearCombinationISJ_Li1EffLNS1L_9ScaleType4KindE0ELNS_15FloatRoundStyleE2ESJ_EENS1_15EpilogueDefaultEEEEEvvEEEEvNT_6ParamsE)
	.align		4
        /*000c*/ 	.word	index@(__assertfail)
	.align		4
        /*0010*/ 	.word	0x00000000
	.align		4
        /*0014*/ 	.word	0xfffffffe
	.align		4
        /*0018*/ 	.word	0x00000000
	.align		4
        /*001c*/ 	.word	0xfffffffd
	.align		4
        /*0020*/ 	.word	0x00000000
	.align		4
        /*0024*/ 	.word	0xfffffffc


//--------------------- .nv.constant4             --------------------------
	.section	.nv.constant4,"a",@progbits
	.align	8
	.align		8
.nv.constant4:
        /*0000*/ 	.dword	__assertfail
	.align		8
        /*0008*/ 	.dword	__unnamed_1
	.align		8
        /*0010*/ 	.dword	_ZN40_INTERNAL_8a051134_4_k_cu_93573cff_137094cuda3std3__45__cpo5beginE
	.align		8
        /*0018*/ 	.dword	_ZN40_INTERNAL_8a051134_4_k_cu_93573cff_137094cuda3std3__45__cpo3endE
	.align		8
        /*0020*/ 	.dword	_ZN40_INTERNAL_8a051134_4_k_cu_93573cff_137094cuda3std3__45__cpo6cbeginE
	.align		8
        /*0028*/ 	.dword	_ZN40_INTERNAL_8a051134_4_k_cu_93573cff_137094cuda3std3__45__cpo4cendE
	.align		8
        /*0030*/ 	.dword	_ZN40_INTERNAL_8a051134_4_k_cu_93573cff_137094cuda3std3__442_GLOBAL__N__8a051134_4_k_cu_93573cff_137096ignoreE
	.align		8
        /*0038*/ 	.dword	_ZN40_INTERNAL_8a051134_4_k_cu_93573cff_137094cuda3std3__419piecewise_constructE
	.align		8
        /*0040*/ 	.dword	_ZN40_INTERNAL_8a051134_4_k_cu_93573cff_137094cuda3std3__48in_placeE
	.align		8
        /*0048*/ 	.dword	_ZN40_INTERNAL_8a051134_4_k_cu_93573cff_137094cuda3std6ranges3__45__cpo4swapE
	.align		8
        /*0050*/ 	.dword	_ZN40_INTERNAL_8a051134_4_k_cu_93573cff_137094cuda3std6ranges3__45__cpo9iter_moveE
	.align		8
        /*0058*/ 	.dword	_ZN40_INTERNAL_8a051134_4_k_cu_93573cff_137094cute7productE
	.align		8
        /*0060*/ 	.dword	_ZN40_INTERNAL_8a051134_4_k_cu_93573cff_137094cute1_E
	.align		8
        /*0068*/ 	.dword	$str$22
	.align		8
        /*0070*/ 	.dword	$str$23


//--------------------- .text._ZN7cutlass13device_kernelINS_4gemm6kernel13GemmUniversalIN4cute5tupleIJiiiiEEENS1_10collective13CollectiveMmaINS1_34MainloopSm90TmaGmmaWarpSpecializedILi5ENS5_IJNS4_1CILi1EEESB_SB_EEENS1_35KernelTmaWarpSpecializedCooperativeEEENS5_IJNSA_ILi512EEENSA_ILi112EEENSA_ILi32EEEEEENS_6half_tENS5_IJlSB_lEEESJ_SK_NS4_8TiledMMAINS4_8MMA_AtomIJNS4_4SM904GMMA25MMA_64x16x16_F32F16F16_SSILNSO_5MajorE0ELSQ_0ELNSO_7ScaleInE1ELSR_1EEEEEENS4_6LayoutINS5_IJNSA_ILi2EEESB_SB_EEENS5_IJSB_NSA_ILi0EEESX_EEEEENS5_IJNS4_10UnderscoreES10_S10_EEEEENS4_13SM90_TMA_LOADENS4_14ComposedLayoutINS4_7SwizzleILi2ELi4ELi3EEENS4_18smem_ptr_flag_bitsILi16EEENSU_INS5_IJNSA_ILi8EEESH_EEENS5_IJSH_SB_EEEEEEEvNS4_8identityES13_S1D_vS1E_EENS_8epilogue10collective6detail29Sm90TmaWarpSpecializedAdapterINS1H_15DefaultEpilogueISJ_SK_SK_NS1G_6thread17LinearCombinationISJ_Li1EffLNS1L_9ScaleType4KindE0ELNS_15FloatRoundStyleE2ESJ_EENS1_15EpilogueDefaultEEEEEvvEEEEvNT_6ParamsE --------------------------
	.section	.text._ZN7cutlass13device_kernelINS_4gemm6kernel13GemmUniversalIN4cute5tupleIJiiiiEEENS1_10collective13CollectiveMmaINS1_34MainloopSm90TmaGmmaWarpSpecializedILi5ENS5_IJNS4_1CILi1EEESB_SB_EEENS1_35KernelTmaWarpSpecializedCooperativeEEENS5_IJNSA_ILi512EEENSA_ILi112EEENSA_ILi32EEEEEENS_6half_tENS5_IJlSB_lEEESJ_SK_NS4_8TiledMMAINS4_8MMA_AtomIJNS4_4SM904GMMA25MMA_64x16x16_F32F16F16_SSILNSO_5MajorE0ELSQ_0ELNSO_7ScaleInE1ELSR_1EEEEEENS4_6LayoutINS5_IJNSA_ILi2EEESB_SB_EEENS5_IJSB_NSA_ILi0EEESX_EEEEENS5_IJNS4_10UnderscoreES10_S10_EEEEENS4_13SM90_TMA_LOADENS4_14ComposedLayoutINS4_7SwizzleILi2ELi4ELi3EEENS4_18smem_ptr_flag_bitsILi16EEENSU_INS5_IJNSA_ILi8EEESH_EEENS5_IJSH_SB_EEEEEEEvNS4_8identityES13_S1D_vS1E_EENS_8epilogue10collective6detail29Sm90TmaWarpSpecializedAdapterINS1H_15DefaultEpilogueISJ_SK_SK_NS1G_6thread17LinearCombinationISJ_Li1EffLNS1L_9ScaleType4KindE0ELNS_15FloatRoundStyleE2ESJ_EENS1_15EpilogueDefaultEEEEEvvEEEEvNT_6ParamsE,"ax",@progbits
	.align	128
.text._ZN7cutlass13device_kernelINS_4gemm6kernel13GemmUniversalIN4cute5tupleIJiiiiEEENS1_10collective13CollectiveMmaINS1_34MainloopSm90TmaGmmaWarpSpecializedILi5ENS5_IJNS4_1CILi1EEESB_SB_EEENS1_35KernelTmaWarpSpecializedCooperativeEEENS5_IJNSA_ILi512EEENSA_ILi112EEENSA_ILi32EEEEEENS_6half_tENS5_IJlSB_lEEESJ_SK_NS4_8TiledMMAINS4_8MMA_AtomIJNS4_4SM904GMMA25MMA_64x16x16_F32F16F16_SSILNSO_5MajorE0ELSQ_0ELNSO_7ScaleInE1ELSR_1EEEEEENS4_6LayoutINS5_IJNSA_ILi2EEESB_SB_EEENS5_IJSB_NSA_ILi0EEESX_EEEEENS5_IJNS4_10UnderscoreES10_S10_EEEEENS4_13SM90_TMA_LOADENS4_14ComposedLayoutINS4_7SwizzleILi2ELi4ELi3EEENS4_18smem_ptr_flag_bitsILi16EEENSU_INS5_IJNSA_ILi8EEESH_EEENS5_IJSH_SB_EEEEEEEvNS4_8identityES13_S1D_vS1E_EENS_8epilogue10collective6detail29Sm90TmaWarpSpecializedAdapterINS1H_15DefaultEpilogueISJ_SK_SK_NS1G_6thread17LinearCombinationISJ_Li1EffLNS1L_9ScaleType4KindE0ELNS_15FloatRoundStyleE2ESJ_EENS1_15EpilogueDefaultEEEEEvvEEEEvNT_6ParamsE:
        .type           _ZN7cutlass13device_kernelINS_4gemm6kernel13GemmUniversalIN4cute5tupleIJiiiiEEENS1_10collective13CollectiveMmaINS1_34MainloopSm90TmaGmmaWarpSpecializedILi5ENS5_IJNS4_1CILi1EEESB_SB_EEENS1_35KernelTmaWarpSpecializedCooperativeEEENS5_IJNSA_ILi512EEENSA_ILi112EEENSA_ILi32EEEEEENS_6half_tENS5_IJlSB_lEEESJ_SK_NS4_8TiledMMAINS4_8MMA_AtomIJNS4_4SM904GMMA25MMA_64x16x16_F32F16F16_SSILNSO_5MajorE0ELSQ_0ELNSO_7ScaleInE1ELSR_1EEEEEENS4_6LayoutINS5_IJNSA_ILi2EEESB_SB_EEENS5_IJSB_NSA_ILi0EEESX_EEEEENS5_IJNS4_10UnderscoreES10_S10_EEEEENS4_13SM90_TMA_LOADENS4_14ComposedLayoutINS4_7SwizzleILi2ELi4ELi3EEENS4_18smem_ptr_flag_bitsILi16EEENSU_INS5_IJNSA_ILi8EEESH_EEENS5_IJSH_SB_EEEEEEEvNS4_8identityES13_S1D_vS1E_EENS_8epilogue10collective6detail29Sm90TmaWarpSpecializedAdapterINS1H_15DefaultEpilogueISJ_SK_SK_NS1G_6thread17LinearCombinationISJ_Li1EffLNS1L_9ScaleType4KindE0ELNS_15FloatRoundStyleE2ESJ_EENS1_15EpilogueDefaultEEEEEvvEEEEvNT_6ParamsE,@function
        .size           _ZN7cutlass13device_kernelINS_4gemm6kernel13GemmUniversalIN4cute5tupleIJiiiiEEENS1_10collective13CollectiveMmaINS1_34MainloopSm90TmaGmmaWarpSpecializedILi5ENS5_IJNS4_1CILi1EEESB_SB_EEENS1_35KernelTmaWarpSpecializedCooperativeEEENS5_IJNSA_ILi512EEENSA_ILi112EEENSA_ILi32EEEEEENS_6half_tENS5_IJlSB_lEEESJ_SK_NS4_8TiledMMAINS4_8MMA_AtomIJNS4_4SM904GMMA25MMA_64x16x16_F32F16F16_SSILNSO_5MajorE0ELSQ_0ELNSO_7ScaleInE1ELSR_1EEEEEENS4_6LayoutINS5_IJNSA_ILi2EEESB_SB_EEENS5_IJSB_NSA_ILi0EEESX_EEEEENS5_IJNS4_10UnderscoreES10_S10_EEEEENS4_13SM90_TMA_LOADENS4_14ComposedLayoutINS4_7SwizzleILi2ELi4ELi3EEENS4_18smem_ptr_flag_bitsILi16EEENSU_INS5_IJNSA_ILi8EEESH_EEENS5_IJSH_SB_EEEEEEEvNS4_8identityES13_S1D_vS1E_EENS_8epilogue10collective6detail29Sm90TmaWarpSpecializedAdapterINS1H_15DefaultEpilogueISJ_SK_SK_NS1G_6thread17LinearCombinationISJ_Li1EffLNS1L_9ScaleType4KindE0ELNS_15FloatRoundStyleE2ESJ_EENS1_15EpilogueDefaultEEEEEvvEEEEvNT_6ParamsE,(.L_x_504 - _ZN7cutlass13device_kernelINS_4gemm6kernel13GemmUniversalIN4cute5tupleIJiiiiEEENS1_10collective13CollectiveMmaINS1_34MainloopSm90TmaGmmaWarpSpecializedILi5ENS5_IJNS4_1CILi1EEESB_SB_EEENS1_35KernelTmaWarpSpecializedCooperativeEEENS5_IJNSA_ILi512EEENSA_ILi112EEENSA_ILi32EEEEEENS_6half_tENS5_IJlSB_lEEESJ_SK_NS4_8TiledMMAINS4_8MMA_AtomIJNS4_4SM904GMMA25MMA_64x16x16_F32F16F16_SSILNSO_5MajorE0ELSQ_0ELNSO_7ScaleInE1ELSR_1EEEEEENS4_6LayoutINS5_IJNSA_ILi2EEESB_SB_EEENS5_IJSB_NSA_ILi0EEESX_EEEEENS5_IJNS4_10UnderscoreES10_S10_EEEEENS4_13SM90_TMA_LOADENS4_14ComposedLayoutINS4_7SwizzleILi2ELi4ELi3EEENS4_18smem_ptr_flag_bitsILi16EEENSU_INS5_IJNSA_ILi8EEESH_EEENS5_IJSH_SB_EEEEEEEvNS4_8identityES13_S1D_vS1E_EENS_8epilogue10collective6detail29Sm90TmaWarpSpecializedAdapterINS1H_15DefaultEpilogueISJ_SK_SK_NS1G_6thread17LinearCombinationISJ_Li1EffLNS1L_9ScaleType4KindE0ELNS_15FloatRoundStyleE2ESJ_EENS1_15EpilogueDefaultEEEEEvvEEEEvNT_6ParamsE)
        .other          _ZN7cutlass13device_kernelINS_4gemm6kernel13GemmUniversalIN4cute5tupleIJiiiiEEENS1_10collective13CollectiveMmaINS1_34MainloopSm90TmaGmmaWarpSpecializedILi5ENS5_IJNS4_1CILi1EEESB_SB_EEENS1_35KernelTmaWarpSpecializedCooperativeEEENS5_IJNSA_ILi512EEENSA_ILi112EEENSA_ILi32EEEEEENS_6half_tENS5_IJlSB_lEEESJ_SK_NS4_8TiledMMAINS4_8MMA_AtomIJNS4_4SM904GMMA25MMA_64x16x16_F32F16F16_SSILNSO_5MajorE0ELSQ_0ELNSO_7ScaleInE1ELSR_1EEEEEENS4_6LayoutINS5_IJNSA_ILi2EEESB_SB_EEENS5_IJSB_NSA_ILi0EEESX_EEEEENS5_IJNS4_10UnderscoreES10_S10_EEEEENS4_13SM90_TMA_LOADENS4_14ComposedLayoutINS4_7SwizzleILi2ELi4ELi3EEENS4_18smem_ptr_flag_bitsILi16EEENSU_INS5_IJNSA_ILi8EEESH_EEENS5_IJSH_SB_EEEEEEEvNS4_8identityES13_S1D_vS1E_EENS_8epilogue10collective6detail29Sm90TmaWarpSpecializedAdapterINS1H_15DefaultEpilogueISJ_SK_SK_NS1G_6thread17LinearCombinationISJ_Li1EffLNS1L_9ScaleType4KindE0ELNS_15FloatRoundStyleE2ESJ_EENS1_15EpilogueDefaultEEEEEvvEEEEvNT_6ParamsE,@"STO_CUDA_ENTRY STV_DEFAULT"
_ZN7cutlass13device_kernelINS_4gemm6kernel13GemmUniversalIN4cute5tupleIJiiiiEEENS1_10collective13CollectiveMmaINS1_34MainloopSm90TmaGmmaWarpSpecializedILi5ENS5_IJNS4_1CILi1EEESB_SB_EEENS1_35KernelTmaWarpSpecializedCooperativeEEENS5_IJNSA_ILi512EEENSA_ILi112EEENSA_ILi32EEEEEENS_6half_tENS5_IJlSB_lEEESJ_SK_NS4_8TiledMMAINS4_8MMA_AtomIJNS4_4SM904GMMA25MMA_64x16x16_F32F16F16_SSILNSO_5MajorE0ELSQ_0ELNSO_7ScaleInE1ELSR_1EEEEEENS4_6LayoutINS5_IJNSA_ILi2EEESB_SB_EEENS5_IJSB_NSA_ILi0EEESX_EEEEENS5_IJNS4_10UnderscoreES10_S10_EEEEENS4_13SM90_TMA_LOADENS4_14ComposedLayoutINS4_7SwizzleILi2ELi4ELi3EEENS4_18smem_ptr_flag_bitsILi16EEENSU_INS5_IJNSA_ILi8EEESH_EEENS5_IJSH_SB_EEEEEEEvNS4_8identityES13_S1D_vS1E_EENS_8epilogue10collective6detail29Sm90TmaWarpSpecializedAdapterINS1H_15DefaultEpilogueISJ_SK_SK_NS1G_6thread17LinearCombinationISJ_Li1EffLNS1L_9ScaleType4KindE0ELNS_15FloatRoundStyleE2ESJ_EENS1_15EpilogueDefaultEEEEEvvEEEEvNT_6ParamsE:
[----:B------:R-:W0:Y:S02]  /*0000*/  LDC R1, c[0x0][0x28] ;  /* 0x00000a00ff017b82 */ /* 0x000e240000000800 */
[----:B0-----:R-:W-:Y:S01]  /*0010*/  VIADD R1, R1, 0xffffff38 ;  /* 0xffffff3801017836 */ /* 0x001fe20000000000 */
[----:B------:R-:W0:Y:S01]  /*0020*/  S2R R2, SR_TID.X ;  /* 0x0000000000027919 */ /* 0x000e220000002100 */
[----:B------:R-:W-:Y:S01]  /*0030*/  ELECT P0, URZ, PT ;  /* 0x00000000003f782f */ /* 0x000fe20003800000 */
[----:B------:R-:W-:Y:S01]  /*0040*/  BSSY B0, `(.L_x_0) ;  /* 0x0000015000007945 */ /* 0x000fe20003800000 */
[--C-:B0-----:R-:W-:Y:S02]  /*0050*/  SHF.R.U32.HI R0, RZ, 0x5, R2.reuse ;  /* 0x00000005ff007819 */ /* 0x101fe40000011602 */
[----:B------:R-:W-:-:S03]  /*0060*/  SHF.R.U32.HI R2, RZ, 0x7, R2 ;  /* 0x00000007ff027819 */ /* 0x000fc60000011602 */
[----:B------:R-:W0:Y:S04]  /*0070*/  SHFL.IDX PT, R3, R0, RZ, 0x1f ;  /* 0x00001fff00037589 */ /* 0x000e2800000e0000 */
[----:B------:R-:W1:Y:S01]  /*0080*/  SHFL.IDX PT, R2, R2, RZ, 0x1f ;  /* 0x00001fff02027589 */ /* 0x000e6200000e0000 */
[----:B0-----:R-:W-:Y:S02]  /*0090*/  R2UR UR4, R3 ;  /* 0x00000000030472ca */ /* 0x001fe400000e0000 */
[----:B-1----:R-:W-:-:S11]  /*00a0*/  R2UR UR6, R2 ;  /* 0x00000000020672ca */ /* 0x002fd600000e0000 */
[----:B------:R-:W-:Y:S02]  /*00b0*/  USHF.R.S32.HI UR5, URZ, 0x1f, UR4 ;  /* 0x0000001f3f057899 */ /* 0x000fe40008011404 */
[----:B------:R-:W-:Y:S02]  /*00c0*/  ISETP.NE.OR P0, PT, RZ, UR4, !P0 ;  /* 0x00000004ff007c0c */ /* 0x000fe4000c705670 */
[----:B------:R-:W-:-:S04]  /*00d0*/  ULEA.HI UR5, UR5, UR4, URZ, 0x2 ;  /* 0x0000000405057291 */ /* 0x000fc8000f8f103f */
[----:B------:R-:W-:-:S04]  /*00e0*/  ULOP3.LUT UR5, UR5, 0xfffffffc, URZ, 0xc0, !UPT ;  /* 0xfffffffc05057892 */ /* 0x000fc8000f8ec03f */
[----:B------:R-:W-:-:S03]  /*00f0*/  UIADD3 UR8, UR4, -UR5, URZ ;  /* 0x8000000504087290 */ /* 0x000fc6000fffe03f */
[----:B------:R-:W-:Y:S09]  /*0100*/  @P0 BRA `(.L_x_1) ;  /* 0x0000000000200947 */ /* 0x000ff20003800000 */
[----:B------:R-:W-:Y:S02]  /*0110*/  ULDC.64 UR4, c[0x0][0x198] ;  /* 0x0000660000047ab9 */ /* 0x000fe40000000a00 */
[----:B------:R-:W-:Y:S02]  /*0120*/  UIADD3 UR10, UP0, UR4, 0xf0, URZ ;  /* 0x000000f0040a7890 */ /* 0x000fe4000ff1e03f */
[----:B------:R-:W-:Y:S02]  /*0130*/  UIADD3 UR4, UP1, UR4, 0x1f0, URZ ;  /* 0x000001f004047890 */ /* 0x000fe4000ff3e03f */
[----:B------:R-:W-:Y:S02]  /*0140*/  UIADD3.X UR11, URZ, UR5, URZ, UP0, !UPT ;  /* 0x000000053f0b7290 */ /* 0x000fe400087fe43f */
[----:B------:R-:W-:-:S07]  /*0150*/  UIADD3.X UR5, URZ, UR5, URZ, UP1, !UPT ;  /* 0x000000053f057290 */ /* 0x000fce0008ffe43f */
[----:B------:R0:W-:Y:S02]  /*0160*/  UTMACCTL.PF [UR10] ;  /* 0x000000000a0079b9 */ /* 0x0001e40008040000 */
[----:B------:R0:W-:Y:S02]  /*0170*/  UTMACCTL.PF [UR4] ;  /* 0x00000000040079b9 */ /* 0x0001e40008040000 */
[----:B0-----:R-:W-:Y:S01]  /*0180*/  NOP ;  /* 0x0000000000007918 */ /* 0x001fe20000000000 */
.L_x_1:
[----:B------:R-:W-:Y:S05]  /*0190*/  BSYNC B0 ;  /* 0x0000000000007941 */ /* 0x000fea0003800000 */
.L_x_0:
[----:B------:R-:W0:Y:S01]  /*01a0*/  SHFL.IDX PT, R2, R0, RZ, 0x1f ;  /* 0x00001fff00027589 */ /* 0x000e2200000e0000 */
[----:B------:R-:W-:Y:S01]  /*01b0*/  UISETP.NE.AND UP0, UPT, UR8, 0x3, UPT ;  /* 0x000000030800788c */ /* 0x000fe2000bf05270 */
[----:B------:R-:W-:Y:S01]  /*01c0*/  ISETP.NE.AND P1, PT, RZ, UR6, PT ;  /* 0x00000006ff007c0c */ /* 0x000fe2000bf25270 */
[----:B------:R-:W-:Y:S02]  /*01d0*/  UIADD3 UR10, UR6, -0x1, URZ ;  /* 0xffffffff060a7890 */ /* 0x000fe4000fffe03f */
[----:B------:R-:W-:Y:S02]  /*01e0*/  UISETP.EQ.OR UP0, UPT, UR8, URZ, !UP0 ;  /* 0x0000003f0800728c */ /* 0x000fe4000c702670 */
[----:B------:R-:W-:Y:S02]  /*01f0*/  UISETP.GE.U32.AND UP1, UPT, UR10, 0x2, UPT ;  /* 0x000000020a00788c */ /* 0x000fe4000bf26070 */
[----:B------:R-:W-:-:S04]  /*0200*/  UISETP.EQ.AND UP0, UPT, UR6, URZ, UP0 ;  /* 0x0000003f0600728c */ /* 0x000fc80008702270 */
[----:B------:R-:W-:-:S04]  /*0210*/  USEL UR38, URZ, 0x1, !UP0 ;  /* 0x000000013f267887 */ /* 0x000fc8000c000000 */
[----:B------:R-:W-:Y:S01]  /*0220*/  USEL UR38, UR38, 0x2, UP1 ;  /* 0x0000000226267887 */ /* 0x000fe20008800000 */
[----:B0-----:R-:W-:-:S13]  /*0230*/  ISETP.NE.AND P0, PT, R2, RZ, PT ;  /* 0x000000ff0200720c */ /* 0x001fda0003f05270 */
[----:B------:R-:W-:Y:S05]  /*0240*/  @P0 BRA `(.L_x_2) ;  /* 0x0000000000600947 */ /* 0x000fea0003800000 */
[----:B------:R-:W0:Y:S01]  /*0250*/  S2UR UR9, SR_CgaCtaId ;  /* 0x00000000000979c3 */ /* 0x000e220000008800 */
[----:B------:R-:W-:Y:S01]  /*0260*/  UMOV UR4, 0x400 ;  /* 0x0000040000047882 */ /* 0x000fe20000000000 */
[----:B------:R-:W-:Y:S01]  /*0270*/  UMOV UR5, 0x1 ;  /* 0x0000000100057882 */ /* 0x000fe20000000000 */
[----:B------:R-:W-:Y:S01]  /*0280*/  UMOV UR6, 0x100 ;  /* 0x0000010000067882 */ /* 0x000fe20000000000 */
[----:B------:R-:W-:Y:S01]  /*0290*/  ELECT P0, URZ, PT ;  /* 0x00000000003f782f */ /* 0x000fe20003800000 */
[----:B------:R-:W-:-:S04]  /*02a0*/  UIADD3 UR6, -UR6, 0x100000, URZ ;  /* 0x0010000006067890 */ /* 0x000fc8000fffe13f */
[----:B------:R-:W-:Y:S02]  /*02b0*/  USHF.L.U32 UR7, UR6, 0xb, URZ ;  /* 0x0000000b06077899 */ /* 0x000fe4000800063f */
[----:B------:R-:W-:Y:S02]  /*02c0*/  USHF.L.U32 UR6, UR6, 0x1, URZ ;  /* 0x0000000106067899 */ /* 0x000fe4000800063f */
[----:B0-----:R-:W-:Y:S02]  /*02d0*/  ULEA UR9, UR9, UR4, 0x18 ;  /* 0x0000000409097291 */ /* 0x001fe4000f8ec03f */
[----:B------:R-:W-:-:S04]  /*02e0*/  UIADD3 UR4, -UR5, 0x100000, URZ ;  /* 0x0010000005047890 */ /* 0x000fc8000fffe13f */
[----:B------:R-:W-:Y:S02]  /*02f0*/  USHF.L.U32 UR5, UR4, 0xb, URZ ;  /* 0x0000000b04057899 */ /* 0x000fe4000800063f */
[----:B------:R-:W-:Y:S01]  /*0300*/  USHF.L.U32 UR4, UR4, 0x1, URZ ;  /* 0x0000000104047899 */ /* 0x000fe2000800063f */
[----:B------:R-:W0:Y:S11]  /*0310*/  FENCE.VIEW.ASYNC.S ;  /* 0x00000000000073c6 */ /* 0x000e360000000000 */
[----:B0-----:R0:W1:Y:S01]  /*0320*/  SYNCS.EXCH.64 URZ, [UR9], UR4 ;  /* 0x00000004093f75b2 */ /* 0x0010620008000100 */
[----:B------:R0:W2:Y:S01]  /*0330*/  SYNCS.EXCH.64 URZ, [UR9+0x28], UR6 ;  /* 0x00002806093f75b2 */ /* 0x0000a20008000100 */
[----:B------:R0:W3:Y:S01]  /*0340*/  SYNCS.EXCH.64 URZ, [UR9+0x8], UR4 ;  /* 0x00000804093f75b2 */ /* 0x0000e20008000100 */
[----:B------:R0:W4:Y:S01]  /*0350*/  SYNCS.EXCH.64 URZ, [UR9+0x30], UR6 ;  /* 0x00003006093f75b2 */ /* 0x0001220008000100 */
[----:B------:R0:W0:Y:S01]  /*0360*/  SYNCS.EXCH.64 URZ, [UR9+0x10], UR4 ;  /* 0x00001004093f75b2 */ /* 0x0000220008000100 */
[----:B------:R0:W0:Y:S01]  /*0370*/  SYNCS.EXCH.64 URZ, [UR9+0x38], UR6 ;  /* 0x00003806093f75b2 */ /* 0x0000220008000100 */
[----:B------:R0:W0:Y:S01]  /*0380*/  SYNCS.EXCH.64 URZ, [UR9+0x18], UR4 ;  /* 0x00001804093f75b2 */ /* 0x0000220008000100 */
[----:B------:R0:W0:Y:S01]  /*0390*/  SYNCS.EXCH.64 URZ, [UR9+0x40], UR6 ;  /* 0x00004006093f75b2 */ /* 0x0000220008000100 */
[----:B------:R0:W0:Y:S01]  /*03a0*/  SYNCS.EXCH.64 URZ, [UR9+0x20], UR4 ;  /* 0x00002004093f75b2 */ /* 0x0000220008000100 */
[----:B------:R0:W0:Y:S01]  /*03b0*/  SYNCS.EXCH.64 URZ, [UR9+0x48], UR6 ;  /* 0x00004806093f75b2 */ /* 0x0000220008000100 */
[----:B------:R-:W-:Y:S01]  /*03c0*/  NOP ;  /* 0x0000000000007918 */ /* 0x000fe20000000000 */
.L_x_2:
[----:B------:R-:W5:Y:S01]  /*03d0*/  SHFL.IDX PT, R0, R0, RZ, 0x1f ;  /* 0x00001fff00007589 */ /* 0x000f6200000e0000 */
[----:B------:R-:W1:Y:S01]  /*03e0*/  LDC R2, c[0x0][0x65c] ;  /* 0x00019700ff027b82 */ /* 0x000e620000000800 */
[----:B------:R-:W-:Y:S01]  /*03f0*/  ELECT P0, URZ, PT ;  /* 0x00000000003f782f */ /* 0x000fe20003800000 */
[----:B------:R-:W-:Y:S01]  /*0400*/  IMAD.MOV.U32 R3, RZ, RZ, RZ ;  /* 0x000000ffff037224 */ /* 0x000fe200078e00ff */
[----:B0-----:R-:W-:Y:S01]  /*0410*/  UMOV UR4, 0x20 ;  /* 0x0000002000047882 */ /* 0x001fe20000000000 */
[----:B------:R-:W-:Y:S01]  /*0420*/  NOP ;  /* 0x0000000000007918 */ /* 0x000fe20000000000 */
[----:B------:R-:W-:Y:S01]  /*0430*/  NOP ;  /* 0x0000000000007918 */ /* 0x000fe20000000000 */
[----:B-----5:R-:W-:Y:S02]  /*0440*/  ISETP.NE.OR P0, PT, R0, RZ, !P0 ;  /* 0x000000ff0000720c */ /* 0x020fe40004705670 */
[----:B-1----:R-:W-:Y:S01]  /*0450*/  ISETP.NE.AND P2, PT, R2, 0x1, PT ;  /* 0x000000010200780c */ /* 0x002fe20003f45270 */
[----:B------:R-:W0:Y:S01]  /*0460*/  S2R R0, SR_CTAID.Y ;  /* 0x0000000000007919 */ /* 0x000e220000002600 */
[----:B------:R-:W1:Y:S09]  /*0470*/  S2R R2, SR_CTAID.X ;  /* 0x0000000000027919 */ /* 0x000e720000002500 */
[----:B------:R-:W-:Y:S01]  /*0480*/  VOTEU.ALL UP0, P0 ;  /* 0x00000000003f7886 */ /* 0x000fe20000000000 */
[----:B------:R-:W-:Y:S01]  /*0490*/  VOTEU.ALL UP1, P0 ;  /* 0x00000000003f7886 */ /* 0x000fe20000020000 */
[----:B------:R-:W1:Y:S01]  /*04a0*/  @P2 LDC R7, c[0x0][0x10] ;  /* 0x00000400ff072b82 */ /* 0x000e620000000800 */
[----:B------:R-:W-:-:S02]  /*04b0*/  @P2 IMAD.MOV.U32 R5, RZ, RZ, RZ ;  /* 0x000000ffff052224 */ /* 0x000fc400078e00ff */
[----:B------:R-:W-:Y:S01]  /*04c0*/  @P2 IMAD.MOV.U32 R11, RZ, RZ, RZ ;  /* 0x000000ffff0b2224 */ /* 0x000fe200078e00ff */
[----:B------:R-:W-:Y:S01]  /*04d0*/  @!UP0 UMOV UR6, 0x400 ;  /* 0x0000040000068882 */ /* 0x000fe20000000000 */
[----:B------:R-:W-:-:S04]  /*04e0*/  @!UP0 UIADD3 UR4, -UR4, 0x100000, URZ ;  /* 0x0010000004048890 */ /* 0x000fc8000fffe13f */
[----:B------:R-:W-:Y:S02]  /*04f0*/  @!UP0 USHF.L.U32 UR5, UR4, 0xb, URZ ;  /* 0x0000000b04058899 */ /* 0x000fe4000800063f */
[----:B------:R-:W-:Y:S01]  /*0500*/  @!UP0 USHF.L.U32 UR4, UR4, 0x1, URZ ;  /* 0x0000000104048899 */ /* 0x000fe2000800063f */
[----:B------:R-:W5:Y:S08]  /*0510*/  @!P2 LDC R9, c[0x0][0xc] ;  /* 0x00000300ff09ab82 */ /* 0x000f700000000800 */
[----:B------:R-:W2:Y:S01]  /*0520*/  @!UP0 S2UR UR7, SR_CgaCtaId ;  /* 0x00000000000789c3 */ /* 0x000ea20000008800 */
[----:B0-----:R-:W-:-:S04]  /*0530*/  @P2 IMAD.MOV.U32 R4, RZ, RZ, R0 ;  /* 0x000000ffff042224 */ /* 0x001fc800078e0000 */
[----:B-1----:R-:W-:-:S04]  /*0540*/  @P2 IMAD.WIDE.U32 R6, R2, R7, R4 ;  /* 0x0000000702062225 */ /* 0x002fc800078e0004 */
[----:B------:R-:W-:Y:S02]  /*0550*/  @P2 IMAD.MOV.U32 R16, RZ, RZ, R6 ;  /* 0x000000ffff102224 */ /* 0x000fe400078e0006 */
[----:B------:R-:W-:Y:S02]  /*0560*/  @P2 IMAD.IADD R17, R7, 0x1, R11 ;  /* 0x0000000107112824 */ /* 0x000fe400078e020b */
[----:B-----5:R-:W-:-:S04]  /*0570*/  @!P2 IMAD.WIDE.U32 R4, R9, R0, R2 ;  /* 0x000000000904a225 */ /* 0x020fc800078e0002 */
[----:B------:R-:W-:Y:S02]  /*0580*/  @!P2 IMAD.MOV.U32 R16, RZ, RZ, R4 ;  /* 0x000000ffff10a224 */ /* 0x000fe400078e0004 */
[----:B------:R-:W-:Y:S01]  /*0590*/  @!P2 IMAD.MOV.U32 R17, RZ, RZ, R5 ;  /* 0x000000ffff11a224 */ /* 0x000fe200078e0005 */
[----:B--2---:R-:W-:Y:S02]  /*05a0*/  @!UP0 ULEA UR6, UR7, UR6, 0x18 ;  /* 0x0000000607068291 */ /* 0x004fe4000f8ec03f */
[----:B------:R0:W-:Y:S01]  /*05b0*/  STL [R1+0x78], R16 ;  /* 0x0000781001007387 */ /* 0x0001e20000100800 */
[----:B------:R-:W-:-:S03]  /*05c0*/  VOTEU.ALL UP0, P0 ;  /* 0x00000000003f7886 */ /* 0x000fc60000000000 */
[----:B------:R0:W-:Y:S04]  /*05d0*/  STL [R1+0x64], R17 ;  /* 0x0000641101007387 */ /* 0x0001e80000100800 */
[----:B------:R-:W1:Y:S02]  /*05e0*/  FENCE.VIEW.ASYNC.S ;  /* 0x00000000000073c6 */ /* 0x000e640000000000 */
[----:B-1----:R0:W3:Y:S01]  /*05f0*/  @!UP0 SYNCS.EXCH.64 URZ, [UR6+0x60], UR4 ;  /* 0x00006004063f85b2 */ /* 0x0020e20008000100 */
[----:B------:R0:W3:Y:S01]  /*0600*/  @!UP1 SYNCS.EXCH.64 URZ, [UR6+0x68], UR4 ;  /* 0x00006804063f95b2 */ /* 0x0000e20008000100 */
[----:B------:R-:W-:Y:S01]  /*0610*/  NOP ;  /* 0x0000000000007918 */ /* 0x000fe20000000000 */
[----:B---34-:R-:W-:Y:S06]  /*0620*/  BAR.SYNC.DEFER_BLOCKING 0x0 ;  /* 0x0000000000007b1d */ /* 0x018fec0000010000 */
[----:B0-----:R-:W-:Y:S05]  /*0630*/  @!P1 BRA `(.L_x_3) ;  /* 0x0000013400e49947 */ /* 0x001fea0003800000 */
[----:B------:R-:W-:-:S06]  /*0640*/  UISETP.GT.U32.AND UP0, UPT, UR10, 0x1, UPT ;  /* 0x000000010a00788c */ /* 0x000fcc000bf04070 */
[----:B------:R-:W-:-:S13]  /*0650*/  PLOP3.LUT P0, PT, PT, PT, UP0, 0x80, 0x0 ;  /* 0x000000000000781c */ /* 0x000fda0003f0f008 */
[----:B------:R-:W-:Y:S05]  /*0660*/  @P0 EXIT ;  /* 0x000000000000094d */ /* 0x000fea0003800000 */
[----:B------:R-:W-:Y:S01]  /*0670*/  ULDC.64 UR4, c[0x0][0x650] ;  /* 0x0001940000047ab9 */ /* 0x000fe20000000a00 */
[----:B------:R-:W-:Y:S01]  /*0680*/  UMOV UR43, 0xffffffff ;  /* 0xffffffff002b7882 */ /* 0x000fe20000000000 */
[----:B------:R-:W-:Y:S01]  /*0690*/  ISETP.GE.U32.AND P0, PT, R16, UR4, PT ;  /* 0x0000000410007c0c */ /* 0x000fe2000bf06070 */
[----:B------:R-:W-:Y:S01]  /*06a0*/  UMOV UR42, 0xffffffff ;  /* 0xffffffff002a7882 */ /* 0x000fe20000000000 */
[----:B------:R-:W-:Y:S01]  /*06b0*/  UMOV UR41, 0xffffffff ;  /* 0xffffffff00297882 */ /* 0x000fe20000000000 */
[----:B------:R-:W-:Y:S02]  /*06c0*/  PRMT R6, RZ, 0x7610, R6 ;  /* 0x00007610ff067816 */ /* 0x000fe40000000006 */
[----:B------:R-:W-:-:S13]  /*06d0*/  ISETP.GE.U32.AND.EX P0, PT, R17, UR5, PT, P0 ;  /* 0x0000000511007c0c */ /* 0x000fda000bf06100 */
[----:B------:R-:W-:Y:S05]  /*06e0*/  @P0 BRA `(.L_x_4) ;  /* 0x0000000400680947 */ /* 0x000fea0003800000 */
[----:B------:R-:W0:Y:S01]  /*06f0*/  LDC.64 R12, c[0x0][0x628] ;  /* 0x00018a00ff0c7b82 */ /* 0x000e220000000a00 */
[----:B------:R-:W-:Y:S02]  /*0700*/  IMAD.MOV.U32 R4, RZ, RZ, R16 ;  /* 0x000000ffff047224 */ /* 0x000fe400078e0010 */
[----:B------:R-:W-:-:S05]  /*0710*/  IMAD.MOV.U32 R5, RZ, RZ, R17 ;  /* 0x000000ffff057224 */ /* 0x000fca00078e0011 */
[----:B------:R-:W1:Y:S08]  /*0720*/  LDC R10, c[0x0][0x630] ;  /* 0x00018c00ff0a7b82 */ /* 0x000e700000000800 */
[----:B------:R-:W2:Y:S01]  /*0730*/  LDC.64 R14, c[0x0][0x620] ;  /* 0x00018800ff0e7b82 */ /* 0x000ea20000000a00 */
[----:B0-----:R-:W-:-:S04]  /*0740*/  ISETP.NE.U32.AND P0, PT, R12, RZ, PT ;  /* 0x000000ff0c00720c */ /* 0x001fc80003f05070 */
[----:B------:R-:W-:-:S13]  /*0750*/  ISETP.NE.AND.EX P0, PT, R13, RZ, PT, P0 ;  /* 0x000000ff0d00720c */ /* 0x000fda0003f05300 */
[----:B-12---:R-:W-:Y:S05]  /*0760*/  @!P0 BRA `(.L_x_5) ;  /* 0x0000000000288947 */ /* 0x006fea0003800000 */
[----:B------:R-:W0:Y:S02]  /*0770*/  LDC R9, c[0x0][0x634] ;  /* 0x00018d00ff097b82 */ /* 0x000e240000000800 */
[----:B0-----:R-:W-:-:S05]  /*0780*/  IADD3 R9, P0, R16, R9, RZ ;  /* 0x0000000910097210 */ /* 0x001fca0007f1e0ff */
[----:B------:R-:W-:-:S04]  /*0790*/  IMAD.X R11, RZ, RZ, R17, P0 ;  /* 0x000000ffff0b7224 */ /* 0x000fc800000e0611 */
[----:B------:R-:W-:-:S04]  /*07a0*/  IMAD.WIDE.U32 R4, R11, R12, RZ ;  /* 0x0000000c0b047225 */ /* 0x000fc800078e00ff */
[----:B------:R-:W-:-:S04]  /*07b0*/  IMAD.WIDE.U32 R6, P0, R9, R13, R4 ;  /* 0x0000000d09067225 */ /* 0x000fc80007800004 */
[----:B------:R-:W-:-:S04]  /*07c0*/  IMAD.WIDE.U32 R4, R9, R12, RZ ;  /* 0x0000000c09047225 */ /* 0x000fc800078e00ff */
[----:B------:R-:W-:Y:S01]  /*07d0*/  IMAD.X R9, RZ, RZ, RZ, P0 ;  /* 0x000000ffff097224 */ /* 0x000fe200000e06ff */
[----:B------:R-:W-:Y:S01]  /*07e0*/  IADD3 RZ, P0, R5, R6, RZ ;  /* 0x0000000605ff7210 */ /* 0x000fe20007f1e0ff */
[----:B------:R-:W-:-:S04]  /*07f0*/  IMAD.MOV.U32 R8, RZ, RZ, R7 ;  /* 0x000000ffff087224 */ /* 0x000fc800078e0007 */
[----:B------:R-:W-:-:S08]  /*0800*/  IMAD.WIDE.U32.X R4, R11, R13, R8, P0 ;  /* 0x0000000d0b047225 */ /* 0x000fd000000e0408 */
.L_x_5:
[-CC-:B------:R-:W-:Y:S01]  /*0810*/  SHF.R.U64 R24, R4, R10.reuse, R5.reuse ;  /* 0x0000000a04187219 */ /* 0x180fe20000001205 */
[----:B------:R-:W0:Y:S01]  /*0820*/  LDC R8, c[0x0][0x618] ;  /* 0x00018600ff087b82 */ /* 0x000e220000000800 */
[----:B------:R-:W-:Y:S01]  /*0830*/  SHF.R.U32.HI R4, RZ, R10, R5 ;  /* 0x0000000aff047219 */ /* 0x000fe20000011605 */
[----:B------:R-:W-:Y:S01]  /*0840*/  ULDC UR4, c[0x0][0x150] ;  /* 0x0000540000047ab9 */ /* 0x000fe20000000800 */
[----:B------:R-:W-:Y:S01]  /*0850*/  IADD3 R9, P0, RZ, -R24, RZ ;  /* 0x80000018ff097210 */ /* 0x000fe20007f1e0ff */
[----:B------:R-:W-:Y:S01]  /*0860*/  IMAD.MOV.U32 R5, RZ, RZ, R17 ;  /* 0x000000ffff057224 */ /* 0x000fe200078e0011 */
[----:B------:R-:W-:-:S03]  /*0870*/  I2FP.F32.U32 R3, R2 ;  /* 0x0000000200037245 */ /* 0x000fc60000201000 */
[----:B------:R-:W1:Y:S01]  /*0880*/  LDC.64 R18, c[0x0][0x640] ;  /* 0x00019000ff127b82 */ /* 0x000e620000000a00 */
[----:B------:R-:W-:Y:S02]  /*0890*/  IMAD.X R11, RZ, RZ, ~R4, P0 ;  /* 0x000000ffff0b7224 */ /* 0x000fe400000e0e04 */
[----:B------:R-:W-:Y:S01]  /*08a0*/  FMUL R3, R3, UR4 ;  /* 0x0000000403037c20 */ /* 0x000fe20008400000 */
[----:B------:R-:W-:Y:S01]  /*08b0*/  IMAD.MOV.U32 R4, RZ, RZ, R16 ;  /* 0x000000ffff047224 */ /* 0x000fe200078e0010 */
[----:B------:R-:W-:Y:S01]  /*08c0*/  ULDC UR4, c[0x0][0x154] ;  /* 0x0000550000047ab9 */ /* 0x000fe20000000800 */
[-C--:B------:R-:W-:Y:S02]  /*08d0*/  IMAD R6, R11, R14.reuse, RZ ;  /* 0x0000000e0b067224 */ /* 0x080fe400078e02ff */
[C---:B------:R-:W-:Y:S01]  /*08e0*/  IMAD.WIDE.U32 R4, R9.reuse, R14, R4 ;  /* 0x0000000e09047225 */ /* 0x040fe200078e0004 */
[----:B------:R-:W2:Y:S01]  /*08f0*/  LDC R10, c[0x0][0x608] ;  /* 0x00018200ff0a7b82 */ /* 0x000ea20000000800 */
[----:B------:R-:W3:Y:S02]  /*0900*/  F2I.U32.TRUNC.NTZ R3, R3 ;  /* 0x0000000300037305 */ /* 0x000ee4000020f000 */
[----:B------:R-:W-:-:S04]  /*0910*/  IMAD R9, R9, R15, R6 ;  /* 0x0000000f09097224 */ /* 0x000fc800078e0206 */
[----:B------:R-:W-:Y:S01]  /*0920*/  IMAD.IADD R5, R5, 0x1, R9 ;  /* 0x0000000105057824 */ /* 0x000fe200078e0209 */
[----:B------:R-:W4:Y:S01]  /*0930*/  LDC R7, c[0x0][0x144] ;  /* 0x00005100ff077b82 */ /* 0x000f220000000800 */
[----:B------:R-:W-:-:S03]  /*0940*/  IMAD.MOV.U32 R9, RZ, RZ, 0x1 ;  /* 0x00000001ff097424 */ /* 0x000fc600078e00ff */
[----:B0-----:R-:W-:Y:S02]  /*0950*/  SHF.R.U64 R12, R4, R8, R5 ;  /* 0x00000008040c7219 */ /* 0x001fe40000001205 */
[----:B------:R-:W-:Y:S02]  /*0960*/  I2FP.F32.U32 R4, R0 ;  /* 0x0000000000047245 */ /* 0x000fe40000201000 */
[----:B------:R-:W0:Y:S01]  /*0970*/  LDC R14, c[0x0][0x658] ;  /* 0x00019600ff0e7b82 */ /* 0x000e220000000800 */
[----:B-1----:R-:W-:Y:S01]  /*0980*/  ISETP.NE.U32.AND P0, PT, R18, RZ, PT ;  /* 0x000000ff1200720c */ /* 0x002fe20003f05070 */
[----:B---3--:R-:W-:Y:S02]  /*0990*/  IMAD.MOV R6, RZ, RZ, -R3 ;  /* 0x000000ffff067224 */ /* 0x008fe400078e0a03 */
[----:B------:R-:W-:Y:S01]  /*09a0*/  FMUL R4, R4, UR4 ;  /* 0x0000000404047c20 */ /* 0x000fe20008400000 */
[----:B------:R-:W-:Y:S01]  /*09b0*/  SHF.R.U32.HI R3, RZ, R8, R5 ;  /* 0x00000008ff037219 */ /* 0x000fe20000011605 */
[----:B------:R-:W-:Y:S01]  /*09c0*/  IMAD.MOV.U32 R5, RZ, RZ, -0x1 ;  /* 0xffffffffff057424 */ /* 0x000fe200078e00ff */
[----:B------:R-:W-:Y:S01]  /*09d0*/  ISETP.NE.AND.EX P0, PT, R19, RZ, PT, P0 ;  /* 0x000000ff1300720c */ /* 0x000fe20003f05300 */
[----:B------:R1:W3:Y:S01]  /*09e0*/  F2I.U32.TRUNC.NTZ R11, R4 ;  /* 0x00000004000b7305 */ /* 0x0002e2000020f000 */
[----:B------:R-:W1:Y:S01]  /*09f0*/  LDC R13, c[0x0][0x148] ;  /* 0x00005200ff0d7b82 */ /* 0x000e620000000800 */
[----:B--2---:R-:W-:-:S02]  /*0a00*/  SHF.R.U64 R23, R12, R10, R3 ;  /* 0x0000000a0c177219 */ /* 0x004fc40000001203 */
[----:B------:R-:W-:-:S05]  /*0a10*/  SHF.R.U32.HI R3, RZ, R10, R3 ;  /* 0x0000000aff037219 */ /* 0x000fca0000011603 */
[----:B------:R-:W2:Y:S01]  /*0a20*/  LDC R17, c[0x0][0x600] ;  /* 0x00018000ff117b82 */ /* 0x000ea20000000800 */
[----:B----4-:R-:W-:-:S07]  /*0a30*/  IMAD R8, R7, R6, R2 ;  /* 0x0000000607087224 */ /* 0x010fce00078e0202 */
[----:B------:R-:W4:Y:S01]  /*0a40*/  LDC R16, c[0x0][0x648] ;  /* 0x00019200ff107b82 */ /* 0x000f220000000800 */
[-C--:B0-----:R-:W-:Y:S02]  /*0a50*/  SHF.L.U32 R2, R5, R14.reuse, RZ ;  /* 0x0000000e05027219 */ /* 0x081fe400000006ff */
[--C-:B------:R-:W-:Y:S02]  /*0a60*/  SHF.R.U64 R22, R23, R14, R3.reuse ;  /* 0x0000000e17167219 */ /* 0x100fe40000001203 */
[----:B------:R-:W-:Y:S02]  /*0a70*/  LOP3.LUT R10, RZ, R2, RZ, 0x33, !PT ;  /* 0x00000002ff0a7212 */ /* 0x000fe400078e33ff */
[-C--:B------:R-:W-:Y:S01]  /*0a80*/  SHF.R.U32.HI R3, RZ, R14.reuse, R3 ;  /* 0x0000000eff037219 */ /* 0x080fe20000011603 */
[----:B------:R-:W0:Y:S01]  /*0a90*/  LDC R21, c[0x0][0x638] ;  /* 0x00018e00ff157b82 */ /* 0x000e220000000800 */
[----:B------:R-:W-:Y:S01]  /*0aa0*/  SHF.L.U32 R9, R9, R14, RZ ;  /* 0x0000000e09097219 */ /* 0x000fe200000006ff */
[----:B------:R-:W-:-:S06]  /*0ab0*/  IMAD.MOV.U32 R2, RZ, RZ, R22 ;  /* 0x000000ffff027224 */ /* 0x000fcc00078e0016 */
[----:B------:R-:W0:Y:S01]  /*0ac0*/  LDC R20, c[0x0][0x610] ;  /* 0x00018400ff147b82 */ /* 0x000e220000000800 */
[----:B-1-3--:R-:W-:Y:S05]  /*0ad0*/  @!P0 BRA `(.L_x_6) ;  /* 0x0000000000288947 */ /* 0x00afea0003800000 */
[----:B------:R-:W1:Y:S02]  /*0ae0*/  LDC R7, c[0x0][0x64c] ;  /* 0x00019300ff077b82 */ /* 0x000e640000000800 */
[----:B-1----:R-:W-:-:S05]  /*0af0*/  IADD3 R7, P0, R22, R7, RZ ;  /* 0x0000000716077210 */ /* 0x002fca0007f1e0ff */
        /* <DEDUP_REMOVED lines=8> */
.L_x_6:
[----:B----4-:R-:W-:Y:S01]  /*0b80*/  SHF.R.U64 R2, R2, R16, R3 ;  /* 0x0000001002027219 */ /* 0x010fe20000001203 */
[----:B--2---:R-:W-:Y:S01]  /*0b90*/  VIADD R3, R17, 0xffffffff ;  /* 0xffffffff11037836 */ /* 0x004fe20000000000 */
[----:B------:R-:W-:Y:S01]  /*0ba0*/  LOP3.LUT R10, R23, R10, RZ, 0xc0, !PT ;  /* 0x0000000a170a7212 */ /* 0x000fe200078ec0ff */
[----:B------:R-:W-:Y:S01]  /*0bb0*/  IMAD.MOV R11, RZ, RZ, -R11 ;  /* 0x000000ffff0b7224 */ /* 0x000fe200078e0a0b */
[----:B------:R-:W-:Y:S01]  /*0bc0*/  R2UR UR41, R24 ;  /* 0x00000000182972ca */ /* 0x000fe200000e0000 */
[----:B------:R-:W-:Y:S01]  /*0bd0*/  IMAD.MOV R4, RZ, RZ, -R2 ;  /* 0x000000ffff047224 */ /* 0x000fe200078e0a02 */
[----:B------:R-:W-:Y:S01]  /*0be0*/  LOP3.LUT R3, R12, R3, RZ, 0xc0, !PT ;  /* 0x000000030c037212 */ /* 0x000fe200078ec0ff */
[----:B------:R-:W-:Y:S02]  /*0bf0*/  @P2 IMAD R8, R13, R11, R0 ;  /* 0x0000000b0d082224 */ /* 0x000fe400078e0200 */
[----:B------:R-:W-:Y:S02]  /*0c00*/  IMAD R9, R9, R2, R10 ;  /* 0x0000000209097224 */ /* 0x000fe400078e020a */
[----:B0-----:R-:W-:-:S02]  /*0c10*/  IMAD R0, R4, R21, R22 ;  /* 0x0000001504007224 */ /* 0x001fc400078e0216 */
[----:B------:R-:W-:Y:S02]  /*0c20*/  IMAD R8, R9, R20, R8 ;  /* 0x0000001409087224 */ /* 0x000fe400078e0208 */
[----:B------:R-:W-:Y:S02]  /*0c30*/  IMAD R3, R0, R17, R3 ;  /* 0x0000001100037224 */ /* 0x000fe400078e0203 */
[----:B------:R-:W-:-:S03]  /*0c40*/  IMAD.MOV.U32 R6, RZ, RZ, 0x1 ;  /* 0x00000001ff067424 */ /* 0x000fc600078e00ff */
[----:B------:R-:W-:Y:S02]  /*0c50*/  SEL R0, R3, R8, !P2 ;  /* 0x0000000803007207 */ /* 0x000fe40005000000 */
[----:B------:R-:W-:Y:S02]  /*0c60*/  SEL R8, R8, R3, !P2 ;  /* 0x0000000308087207 */ /* 0x000fe40005000000 */
[----:B------:R-:W-:Y:S02]  /*0c70*/  R2UR UR42, R0 ;  /* 0x00000000002a72ca */ /* 0x000fe400000e0000 */
[----:B------:R-:W-:-:S15]  /*0c80*/  R2UR UR43, R8 ;  /* 0x00000000082b72ca */ /* 0x000fde00000e0000 */
.L_x_4:
[----:B------:R-:W-:-:S08]  /*0c90*/  NOP ;  /* 0x0000000000007918 */ /* 0x000fd00000000000 */
[----:B------:R-:W0:Y:S02]  /*0ca0*/  USETMAXREG.TRY_ALLOC.CTAPOOL UP0, 0xf0 ;  /* 0x000000f0000079c8 */ /* 0x000e240008000600 */
[----:B0-----:R-:W-:-:S13]  /*0cb0*/  PLOP3.LUT P0, PT, PT, PT, UP0, 0x80, 0x0 ;  /* 0x000000000000781c */ /* 0x001fda0003f0f008 */
[----:B------:R-:W-:Y:S05]  /*0cc0*/  @!P0 BRA `(.L_x_4) ;  /* 0xfffffffc00f08947 */ /* 0x000fea000383ffff */
[----:B------:R-:W-:Y:S01]  /*0cd0*/  ULDC.64 UR4, c[0x0][0x598] ;  /* 0x0001660000047ab9 */ /* 0x000fe20000000a00 */
[----:B------:R-:W-:Y:S01]  /*0ce0*/  ULDC.64 UR50, c[0x0][0x208] ;  /* 0x0000820000327ab9 */ /* 0x000fe20000000a00 */
[----:B------:R-:W-:-:S04]  /*0cf0*/  ISETP.NE.U32.AND P0, PT, RZ, UR4, PT ;  /* 0x00000004ff007c0c */ /* 0x000fc8000bf05070 */
[----:B------:R-:W-:-:S13]  /*0d00*/  ISETP.NE.AND.EX P0, PT, RZ, UR5, PT, P0 ;  /* 0x00000005ff007c0c */ /* 0x000fda000bf05300 */
[----:B------:R-:W-:Y:S05]  /*0d10*/  @!P0 BRA `(.L_x_7) ;  /* 0x00000000001c8947 */ /* 0x000fea0003800000 */
[----:B------:R-:W0:Y:S02]  /*0d20*/  LDC.64 R2, c[0x0][0x598] ;  /* 0x00016600ff027b82 */ /* 0x000e240000000a00 */
[----:B0-----:R-:W2:Y:S02]  /*0d30*/  LDG.E.64 R2, desc[UR50][R2.64] ;  /* 0x0000003202027981 */ /* 0x001ea4000c1e1b00 */
[----:B--2---:R-:W-:-:S04]  /*0d40*/  ISETP.NE.U32.AND P0, PT, R2, RZ, PT ;  /* 0x000000ff0200720c */ /* 0x004fc80003f05070 */
[----:B------:R-:W-:-:S13]  /*0d50*/  ISETP.NE.AND.EX P0, PT, R3, RZ, PT, P0 ;  /* 0x000000ff0300720c */ /* 0x000fda0003f05300 */
[----:B------:R-:W-:Y:S05]  /*0d60*/  @!P0 BRA `(.L_x_7) ;  /* 0x0000000000088947 */ /* 0x000fea0003800000 */
[----:B------:R0:W5:Y:S01]  /*0d70*/  LD.E R2, desc[UR50][R2.64] ;  /* 0x0000003202027980 */ /* 0x000162000c101900 */
[----:B------:R-:W-:Y:S05]  /*0d80*/  BRA `(.L_x_8) ;  /* 0x0000000000247947 */ /* 0x000fea0003800000 */
.L_x_7:
[----:B------:R-:W-:Y:S02]  /*0d90*/  ULDC.64 UR4, c[0x0][0x588] ;  /* 0x0001620000047ab9 */ /* 0x000fe40000000a00 */
[----:B------:R-:W-:-:S04]  /*0da0*/  ISETP.NE.U32.AND P0, PT, RZ, UR4, PT ;  /* 0x00000004ff007c0c */ /* 0x000fc8000bf05070 */
[----:B------:R-:W-:-:S13]  /*0db0*/  ISETP.NE.AND.EX P0, PT, RZ, UR5, PT, P0 ;  /* 0x00000005ff007c0c */ /* 0x000fda000bf05300 */
[----:B------:R-:W-:Y:S05]  /*0dc0*/  @!P0 BRA `(.L_x_9) ;  /* 0x00000000000c8947 */ /* 0x000fea0003800000 */
[----:B------:R-:W0:Y:S02]  /*0dd0*/  LDC.64 R2, c[0x0][0x588] ;  /* 0x00016200ff027b82 */ /* 0x000e240000000a00 */
[----:B0-----:R1:W5:Y:S01]  /*0de0*/  LDG.E R2, desc[UR50][R2.64] ;  /* 0x0000003202027981 */ /* 0x001362000c1e1900 */
[----:B------:R-:W-:Y:S05]  /*0df0*/  BRA `(.L_x_8) ;  /* 0x0000000000087947 */ /* 0x000fea0003800000 */
.L_x_9:
[----:B------:R-:W-:Y:S02]  /*0e00*/  ULDC UR4, c[0x0][0x580] ;  /* 0x0001600000047ab9 */ /* 0x000fe40000000800 */
[----:B------:R-:W-:-:S07]  /*0e10*/  IMAD.U32 R2, RZ, RZ, UR4 ;  /* 0x00000004ff027e24 */ /* 0x000fce000f8e00ff */
.L_x_8:
[----:B------:R-:W-:Y:S02]  /*0e20*/  ULDC.64 UR4, c[0x0][0x5a0] ;  /* 0x0001680000047ab9 */ /* 0x000fe40000000a00 */
[----:B------:R-:W-:-:S04]  /*0e30*/  ISETP.NE.U32.AND P0, PT, RZ, UR4, PT ;  /* 0x00000004ff007c0c */ /* 0x000fc8000bf05070 */
[----:B------:R-:W-:-:S13]  /*0e40*/  ISETP.NE.AND.EX P0, PT, RZ, UR5, PT, P0 ;  /* 0x00000005ff007c0c */ /* 0x000fda000bf05300 */
[----:B------:R-:W-:Y:S05]  /*0e50*/  @!P0 BRA `(.L_x_10) ;  /* 0x00000000001c8947 */ /* 0x000fea0003800000 */
[----:B------:R-:W2:Y:S02]  /*0e60*/  LDC.64 R4, c[0x0][0x5a0] ;  /* 0x00016800ff047b82 */ /* 0x000ea40000000a00 */
[----:B--2---:R-:W2:Y:S02]  /*0e70*/  LDG.E.64 R4, desc[UR50][R4.64] ;  /* 0x0000003204047981 */ /* 0x004ea4000c1e1b00 */
[----:B--2---:R-:W-:-:S04]  /*0e80*/  ISETP.NE.U32.AND P0, PT, R4, RZ, PT ;  /* 0x000000ff0400720c */ /* 0x004fc80003f05070 */
[----:B------:R-:W-:-:S13]  /*0e90*/  ISETP.NE.AND.EX P0, PT, R5, RZ, PT, P0 ;  /* 0x000000ff0500720c */ /* 0x000fda0003f05300 */
[----:B------:R-:W-:Y:S05]  /*0ea0*/  @!P0 BRA `(.L_x_10) ;  /* 0x0000000000088947 */ /* 0x000fea0003800000 */
[----:B------:R2:W5:Y:S01]  /*0eb0*/  LD.E R16, desc[UR50][R4.64] ;  /* 0x0000003204107980 */ /* 0x000562000c101900 */
[----:B------:R-:W-:Y:S05]  /*0ec0*/  BRA `(.L_x_11) ;  /* 0x0000000000247947 */ /* 0x000fea0003800000 */
.L_x_10:
[----:B------:R-:W-:Y:S02]  /*0ed0*/  ULDC.64 UR4, c[0x0][0x590] ;  /* 0x0001640000047ab9 */ /* 0x000fe40000000a00 */
[----:B------:R-:W-:-:S04]  /*0ee0*/  ISETP.NE.U32.AND P0, PT, RZ, UR4, PT ;  /* 0x00000004ff007c0c */ /* 0x000fc8000bf05070 */
[----:B------:R-:W-:-:S13]  /*0ef0*/  ISETP.NE.AND.EX P0, PT, RZ, UR5, PT, P0 ;  /* 0x00000005ff007c0c */ /* 0x000fda000bf05300 */
[----:B------:R-:W-:Y:S05]  /*0f00*/  @!P0 BRA `(.L_x_12) ;  /* 0x00000000000c8947 */ /* 0x000fea0003800000 */
[----:B------:R-:W2:Y:S02]  /*0f10*/  LDC.64 R16, c[0x0][0x590] ;  /* 0x00016400ff107b82 */ /* 0x000ea40000000a00 */
[----:B--2---:R3:W5:Y:S01]  /*0f20*/  LDG.E R16, desc[UR50][R16.64] ;  /* 0x0000003210107981 */ /* 0x004762000c1e1900 */
[----:B------:R-:W-:Y:S05]  /*0f30*/  BRA `(.L_x_11) ;  /* 0x0000000000087947 */ /* 0x000fea0003800000 */
.L_x_12:
[----:B------:R-:W-:Y:S02]  /*0f40*/  ULDC UR4, c[0x0][0x584] ;  /* 0x0001610000047ab9 */ /* 0x000fe40000000800 */
[----:B------:R-:W-:-:S07]  /*0f50*/  IMAD.U32 R16, RZ, RZ, UR4 ;  /* 0x00000004ff107e24 */ /* 0x000fce000f8e00ff */
.L_x_11:
[----:B------:R-:W-:-:S13]  /*0f60*/  LOP3.LUT P0, RZ, R6, 0xff, RZ, 0xc0, !PT ;  /* 0x000000ff06ff7812 */ /* 0x000fda000780c0ff */
[----:B------:R-:W-:Y:S05]  /*0f70*/  @!P0 EXIT ;  /* 0x000000000000894d */ /* 0x000fea0003800000 */
[----:B------:R-:W-:Y:S01]  /*0f80*/  ULDC UR4, c[0x0][0x28c] ;  /* 0x0000a30000047ab9 */ /* 0x000fe20000000800 */
[----:B------:R-:W-:Y:S01]  /*0f90*/  UMOV UR36, URZ ;  /* 0x0000003f00247c82 */ /* 0x000fe20008000000 */
[----:B------:R-:W-:Y:S01]  /*0fa0*/  UIADD3 UR4, UR4, 0x1f, URZ ;  /* 0x0000001f04047890 */ /* 0x000fe2000fffe03f */
[----:B------:R-:W-:-:S03]  /*0fb0*/  UMOV UR37, URZ ;  /* 0x0000003f00257c82 */ /* 0x000fc60008000000 */
[----:B------:R-:W-:-:S04]  /*0fc0*/  USHF.R.S32.HI UR5, URZ, 0x1f, UR4 ;  /* 0x0000001f3f057899 */ /* 0x000fc80008011404 */
[----:B------:R-:W-:-:S04]  /*0fd0*/  ULEA.HI UR5, UR5, UR4, URZ, 0x5 ;  /* 0x0000000405057291 */ /* 0x000fc8000f8f283f */
[----:B------:R-:W-:-:S12]  /*0fe0*/  USHF.R.S32.HI UR39, URZ, 0x5, UR5 ;  /* 0x000000053f277899 */ /* 0x000fd80008011405 */
.L_x_466:
[----:B------:R-:W4:Y:S01]  /*0ff0*/  S2R R0, SR_TID.X ;  /* 0x0000000000007919 */ /* 0x000f220000002100 */
[----:B------:R-:W0:Y:S01]  /*1000*/  S2UR UR6, SR_CgaCtaId ;  /* 0x00000000000679c3 */ /* 0x000e220000008800 */
[----:B------:R-:W-:Y:S02]  /*1010*/  UMOV UR40, 0x400 ;  /* 0x0000040000287882 */ /* 0x000fe40000000000 */
[----:B0-----:R-:W-:Y:S01]  /*1020*/  ULEA UR40, UR6, UR40, 0x18 ;  /* 0x0000002806287291 */ /* 0x001fe2000f8ec03f */
[----:B----4-:R-:W-:-:S04]  /*1030*/  LOP3.LUT R0, R0, 0x80, RZ, 0xc0, !PT ;  /* 0x0000008000007812 */ /* 0x010fc800078ec0ff */
[----:B------:R-:W-:-:S06]  /*1040*/  SHF.R.U32.HI R0, RZ, 0x7, R0 ;  /* 0x00000007ff007819 */ /* 0x000fcc0000011600 */
[----:B------:R-:W0:Y:S02]  /*1050*/  SHFL.IDX PT, R0, R0, RZ, 0x1f ;  /* 0x00001fff00007589 */ /* 0x000e2400000e0000 */
[----:B0-----:R-:W-:-:S13]  /*1060*/  R2UR UR4, R0 ;  /* 0x00000000000472ca */ /* 0x001fda00000e0000 */
[----:B------:R-:W-:-:S04]  /*1070*/  ULEA.HI UR5, UR4, UR4, URZ, 0x1 ;  /* 0x0000000404057291 */ /* 0x000fc8000f8f083f */
[----:B------:R-:W-:-:S04]  /*1080*/  ULOP3.LUT UR5, UR5, 0xffffe, URZ, 0xc0, !UPT ;  /* 0x000ffffe05057892 */ /* 0x000fc8000f8ec03f */
[----:B------:R-:W-:-:S03]  /*1090*/  UIADD3 UR5, UR4, -UR5, URZ ;  /* 0x8000000504057290 */ /* 0x000fc6000fffe03f */
[----:B------:R-:W-:Y:S01]  /*10a0*/  ULDC UR4, c[0x0][0x28c] ;  /* 0x0000a30000047ab9 */ /* 0x000fe20000000800 */
[----:B------:R-:W-:Y:S01]  /*10b0*/  ULEA UR5, UR5, UR40, 0xc ;  /* 0x0000002805057291 */ /* 0x000fe2000f8e603f */
[----:B------:R-:W-:-:S03]  /*10c0*/  ISETP.LT.AND P0, PT, RZ, UR4, PT ;  /* 0x00000004ff007c0c */ /* 0x000fc6000bf01270 */
[----:B------:R-:W-:-:S04]  /*10d0*/  UIADD3 UR5, UR5, 0x100, URZ ;  /* 0x0000010005057890 */ /* 0x000fc8000fffe03f */
[----:B------:R-:W-:-:S04]  /*10e0*/  USHF.R.U32.HI UR5, URZ, 0x4, UR5 ;  /* 0x000000043f057899 */ /* 0x000fc80008011605 */
[----:B------:R-:W-:Y:S02]  /*10f0*/  ULOP3.LUT UR48, UR5, 0x3fff, URZ, 0xc0, !UPT ;  /* 0x00003fff05307892 */ /* 0x000fe4000f8ec03f */
[----:B---3-5:R-:W-:Y:S10]  /*1100*/  @P0 BRA `(.L_x_13) ;  /* 0x0000000000400947 */ /* 0x028ff40003800000 */
[----:B------:R-:W-:Y:S01]  /*1110*/  MOV R0, 0x0 ;  /* 0x0000000000007802 */ /* 0x000fe20000000f00 */
[----:B------:R-:W-:Y:S01]  /*1120*/  ULDC.64 UR4, c[0x4][0x68] ;  /* 0x01001a0000047ab9 */ /* 0x000fe20000000a00 */
[----:B------:R-:W-:Y:S01]  /*1130*/  ULDC.64 UR6, c[0x4][0x8] ;  /* 0x0100020000067ab9 */ /* 0x000fe20000000a00 */
[----:B--2---:R-:W-:Y:S01]  /*1140*/  IMAD.U32 R4, RZ, RZ, UR4 ;  /* 0x00000004ff047e24 */ /* 0x004fe2000f8e00ff */
[----:B------:R0:W2:Y:S01]  /*1150*/  LDC.64 R14, c[0x4][R0] ;  /* 0x01000000000e7b82 */ /* 0x0000a20000000a00 */
[----:B------:R-:W-:Y:S01]  /*1160*/  IMAD.U32 R5, RZ, RZ, UR5 ;  /* 0x00000005ff057e24 */ /* 0x000fe2000f8e00ff */
[----:B------:R-:W-:Y:S01]  /*1170*/  ULDC.64 UR4, c[0x4][0x70] ;  /* 0x01001c0000047ab9 */ /* 0x000fe20000000a00 */
[----:B------:R-:W-:Y:S02]  /*1180*/  IMAD.U32 R10, RZ, RZ, UR6 ;  /* 0x00000006ff0a7e24 */ /* 0x000fe4000f8e00ff */
[----:B------:R-:W-:Y:S02]  /*1190*/  IMAD.U32 R6, RZ, RZ, UR4 ;  /* 0x00000004ff067e24 */ /* 0x000fe4000f8e00ff */
[----:B------:R-:W-:-:S02]  /*11a0*/  IMAD.U32 R7, RZ, RZ, UR5 ;  /* 0x00000005ff077e24 */ /* 0x000fc4000f8e00ff */
[----:B------:R-:W-:Y:S02]  /*11b0*/  IMAD.U32 R11, RZ, RZ, UR7 ;  /* 0x00000007ff0b7e24 */ /* 0x000fe4000f8e00ff */
[----:B------:R-:W-:Y:S02]  /*11c0*/  IMAD.MOV.U32 R8, RZ, RZ, 0x1e1 ;  /* 0x000001e1ff087424 */ /* 0x000fe400078e00ff */
[----:B------:R-:W-:Y:S02]  /*11d0*/  IMAD.MOV.U32 R12, RZ, RZ, 0x1 ;  /* 0x00000001ff0c7424 */ /* 0x000fe400078e00ff */
[----:B0-----:R-:W-:-:S07]  /*11e0*/  IMAD.MOV.U32 R13, RZ, RZ, RZ ;  /* 0x000000ffff0d7224 */ /* 0x001fce00078e00ff */
[----:B------:R-:W-:-:S07]  /*11f0*/  LEPC R20, `(.L_x_13) ;  /* 0x000000001014794e */ /* 0x000fce0000000000 */
[----:B-123-5:R-:W-:Y:S05]  /*1200*/  CALL.ABS.NOINC R14 ;  /* 0x000000000e007343 */ /* 0x02efea0003c00000 */
.L_x_13:
[----:B------:R-:W-:-:S06]  /*1210*/  ULOP3.LUT UR4, UR38, 0x1, URZ, 0xfc, !UPT ;  /* 0x0000000126047892 */ /* 0x000fcc000f8efc3f */
[----:B------:R-:W-:-:S05]  /*1220*/  IMAD.U32 R0, RZ, RZ, UR4 ;  /* 0x00000004ff007e24 */ /* 0x000fca000f8e00ff */
[----:B------:R-:W-:-:S13]  /*1230*/  ISETP.NE.AND P0, PT, R0, 0x3, PT ;  /* 0x000000030000780c */ /* 0x000fda0003f05270 */
[----:B------:R-:W-:Y:S05]  /*1240*/  @!P0 BRA `(.L_x_14) ;  /* 0x0000000000048947 */ /* 0x000fea0003800000 */
[----:B------:R-:W-:Y:S01]  /*1250*/  BPT.TRAP 0x1 ;  /* 0x000000040000795c */ /* 0x000fe20000300000 */
.L_x_14:
[----:B-1----:R-:W-:Y:S02]  /*1260*/  IMAD.U32 R3, RZ, RZ, UR37 ;  /* 0x00000025ff037e24 */ /* 0x002fe4000f8e00ff */
[----:B------:R-:W-:-:S03]  /*1270*/  IMAD.U32 R0, RZ, RZ, UR36 ;  /* 0x00000024ff007e24 */ /* 0x000fc6000f8e00ff */
[----:B------:R-:W-:Y:S02]  /*1280*/  LEA R3, R3, UR40, 0x3 ;  /* 0x0000002803037c11 */ /* 0x000fe4000f8e18ff */
[----:B------:R-:W-:-:S04]  /*1290*/  SHF.L.U32 R0, R0, 0x1f, RZ ;  /* 0x0000001f00007819 */ /* 0x000fc800000006ff */
[----:B------:R0:W1:Y:S01]  /*12a0*/  SYNCS.PHASECHK.TRANS64.TRYWAIT P1, [R3+URZ], R0 ;  /* 0x00000000030075a7 */ /* 0x000062000802017f */
[----:B------:R-:W-:Y:S05]  /*12b0*/  @!P0 BRA `(.L_x_15) ;  /* 0x0000000000048947 */ /* 0x000fea0003800000 */
[----:B------:R-:W-:Y:S01]  /*12c0*/  BPT.TRAP 0x1 ;  /* 0x000000040000795c */ /* 0x000fe20000300000 */
.L_x_15:
[----:B-1----:R-:W-:Y:S05]  /*12d0*/  @P1 BRA `(.L_x_16) ;  /* 0x0000000000081947 */ /* 0x002fea0003800000 */
[----:B------:R-:W1:Y:S02]  /*12e0*/  SYNCS.PHASECHK.TRANS64.TRYWAIT P1, [R3+URZ], R0 ;  /* 0x00000000030075a7 */ /* 0x000e64000802017f */
[----:B-1----:R-:W-:Y:S05]  /*12f0*/  @!P1 BRA `(.L_x_17) ;  /* 0x0000014000a89947 */ /* 0x002fea0003800000 */
.L_x_16:
[----:B------:R-:W-:-:S04]  /*1300*/  UISETP.LT.AND UP0, UPT, UR39, 0x1, UPT ;  /* 0x000000012700788c */ /* 0x000fc8000bf01270 */
[----:B------:R-:W-:-:S06]  /*1310*/  USEL UR4, UR39, 0x1, UP0 ;  /* 0x0000000127047887 */ /* 0x000fcc0008000000 */
[----:B01----:R-:W-:Y:S01]  /*1320*/  IMAD.U32 R0, RZ, RZ, UR4 ;  /* 0x00000004ff007e24 */ /* 0x003fe2000f8e00ff */
[----:B------:R-:W-:Y:S05]  /*1330*/  WARPSYNC.ALL ;  /* 0x0000000000007948 */ /* 0x000fea0003800000 */
[----:B------:R-:W-:-:S04]  /*1340*/  IADD3 R0, -R0, UR39, RZ ;  /* 0x0000002700007c10 */ /* 0x000fc8000fffe1ff */
[----:B------:R-:W-:Y:S01]  /*1350*/  ISETP.GE.AND P1, PT, R0, 0x1, PT ;  /* 0x000000010000780c */ /* 0x000fe20003f26270 */
[----:B------:R-:W-:Y:S01]  /*1360*/  UIADD3 UR4, UR40, 0x28100, URZ ;  /* 0x0002810028047890 */ /* 0x000fe2000fffe03f */
[----:B--2---:R-:W-:Y:S01]  /*1370*/  WARPGROUP.ARRIVE ;  /* 0x00000000000079c5 */ /* 0x004fe20000000000 */
[----:B------:R-:W-:Y:S02]  /*1380*/  ULOP3.LUT UR48, UR48, 0x10000, URZ, 0xfc, !UPT ;  /* 0x0001000030307892 */ /* 0x000fe4000f8efc3f */
[----:B------:R-:W-:Y:S02]  /*1390*/  USHF.R.U32.HI UR4, URZ, 0x4, UR4 ;  /* 0x000000043f047899 */ /* 0x000fe40008011604 */
[----:B------:R-:W-:Y:S02]  /*13a0*/  ULEA UR52, UR37, UR48, 0xb ;  /* 0x0000003025347291 */ /* 0x000fe4000f8e583f */
[----:B------:R-:W-:Y:S01]  /*13b0*/  ULOP3.LUT UR4, UR4, 0x3fff, URZ, 0xc0, !UPT ;  /* 0x00003fff04047892 */ /* 0x000fe2000f8ec03f */
[----:B------:R-:W-:Y:S01]  /*13c0*/  UMOV UR5, 0x80000020 ;  /* 0x8000002000057882 */ /* 0x000fe20000000000 */
[----:B------:R-:W-:-:S02]  /*13d0*/  UMOV UR7, 0x80000020 ;  /* 0x8000002000077882 */ /* 0x000fc40000000000 */
[----:B------:R-:W-:Y:S01]  /*13e0*/  ULOP3.LUT UR49, UR4, 0x10000, URZ, 0xfc, !UPT ;  /* 0x0001000004317892 */ /* 0x000fe2000f8efc3f */
[----:B------:R-:W-:Y:S02]  /*13f0*/  UMOV UR17, UR5 ;  /* 0x0000000500117c82 */ /* 0x000fe40008000000 */
[----:B------:R-:W-:Y:S01]  /*1400*/  UMOV UR4, UR52 ;  /* 0x0000003400047c82 */ /* 0x000fe20008000000 */
[----:B------:R-:W-:Y:S01]  /*1410*/  UIMAD UR53, UR37, 0x1c0, UR49 ;  /* 0x000001c0253578a4 */ /* 0x000fe2000f8e0231 */
[----:B------:R-:W-:Y:S01]  /*1420*/  UMOV UR16, UR4 ;  /* 0x0000000400107c82 */ /* 0x000fe20008000000 */
[----:B------:R-:W-:Y:S02]  /*1430*/  UMOV UR19, 0x80000020 ;  /* 0x8000002000137882 */ /* 0x000fe40000000000 */
[----:B------:R-:W-:Y:S02]  /*1440*/  UIADD3 UR18, UR53, 0x40, URZ ;  /* 0x0000004035127890 */ /* 0x000fe4000fffe03f */
[----:B------:R-:W-:-:S02]  /*1450*/  UIADD3 UR14, UR53, 0x80, URZ ;  /* 0x00000080350e7890 */ /* 0x000fc4000fffe03f */
[----:B------:R-:W-:Y:S01]  /*1460*/  UMOV UR6, UR53 ;  /* 0x0000003500067c82 */ /* 0x000fe20008000000 */
[----:B------:R-:W-:Y:S01]  /*1470*/  UMOV UR12, UR4 ;  /* 0x00000004000c7c82 */ /* 0x000fe20008000000 */
[----:B------:R-:W-:Y:S01]  /*1480*/  HGMMA.64x16x16.F32 R4, gdesc[UR4], RZ, !UPT, gsb0 ;  /* 0x00200000040479f0 */ /* 0x000fe2000c0008ff */
[----:B------:R-:W-:Y:S01]  /*1490*/  UMOV UR13, UR5 ;  /* 0x00000005000d7c82 */ /* 0x000fe20008000000 */
[----:B------:R-:W-:Y:S01]  /*14a0*/  UMOV UR15, 0x80000020 ;  /* 0x80000020000f7882 */ /* 0x000fe20000000000 */
[----:B------:R-:W-:Y:S01]  /*14b0*/  UIADD3 UR10, UR53, 0xc0, URZ ;  /* 0x000000c0350a7890 */ /* 0x000fe2000fffe03f */
[----:B------:R-:W-:Y:S01]  /*14c0*/  UMOV UR8, UR4 ;  /* 0x0000000400087c82 */ /* 0x000fe20008000000 */
        /* <DEDUP_REMOVED lines=19> */
[----:B------:R-:W-:Y:S01]  /*1600*/  UMOV UR47, 0x80000020 ;  /* 0x80000020002f7882 */ /* 0x000fe20000000000 */
[----:B------:R-:W-:-:S02]  /*1610*/  WARPGROUP.DEPBAR.LE gsb0, 0x0 ;  /* 0x00008000000079c5 */ /* 0x000fc40000010000 */
[----:B------:R-:W-:Y:S01]  /*1620*/  WARPGROUP.ARRIVE ;  /* 0x00000000000079c5 */ /* 0x000fe20000000000 */
[----:B------:R-:W-:Y:S02]  /*1630*/  IMAD.MOV.U32 R19, RZ, RZ, R4 ;  /* 0x000000ffff137224 */ /* 0x000fe400078e0004 */
[----:B------:R-:W-:Y:S02]  /*1640*/  IMAD.MOV.U32 R18, RZ, RZ, R5 ;  /* 0x000000ffff127224 */ /* 0x000fe400078e0005 */
[----:B---3--:R-:W-:Y:S01]  /*1650*/  IMAD.MOV.U32 R17, RZ, RZ, R6 ;  /* 0x000000ffff117224 */ /* 0x008fe200078e0006 */
[----:B------:R-:W-:Y:S01]  /*1660*/  HGMMA.64x16x16.F32 R208, gdesc[UR16], RZ, !UPT, gsb0 ;  /* 0x0020000010d079f0 */ /* 0x000fe2000c0008ff */
[----:B------:R-:W-:Y:S02]  /*1670*/  IMAD.MOV.U32 R15, RZ, RZ, R7 ;  /* 0x000000ffff0f7224 */ /* 0x000fe400078e0007 */
[----:B------:R-:W-:Y:S02]  /*1680*/  IMAD.MOV.U32 R14, RZ, RZ, R8 ;  /* 0x000000ffff0e7224 */ /* 0x000fe400078e0008 */
[----:B------:R-:W-:-:S02]  /*1690*/  IMAD.MOV.U32 R13, RZ, RZ, R9 ;  /* 0x000000ffff0d7224 */ /* 0x000fc400078e0009 */
[----:B------:R-:W-:Y:S02]  /*16a0*/  IMAD.MOV.U32 R12, RZ, RZ, R10 ;  /* 0x000000ffff0c7224 */ /* 0x000fe400078e000a */
[----:B------:R-:W-:Y:S02]  /*16b0*/  IMAD.MOV.U32 R232, RZ, RZ, R14 ;  /* 0x000000ffffe87224 */ /* 0x000fe400078e000e */
[----:B------:R-:W-:Y:S02]  /*16c0*/  IMAD.MOV.U32 R233, RZ, RZ, R13 ;  /* 0x000000ffffe97224 */ /* 0x000fe400078e000d */
[----:B------:R-:W-:Y:S02]  /*16d0*/  IMAD.MOV.U32 R234, RZ, RZ, R12 ;  /* 0x000000ffffea7224 */ /* 0x000fe400078e000c */
[----:B------:R-:W-:Y:S01]  /*16e0*/  IMAD.MOV.U32 R235, RZ, RZ, R11 ;  /* 0x000000ffffeb7224 */ /* 0x000fe200078e000b */
[----:B------:R-:W-:Y:S02]  /*16f0*/  WARPGROUP.DEPBAR.LE gsb0, 0x0 ;  /* 0x00008000000079c5 */ /* 0x000fe40000010000 */
[----:B------:R-:W-:-:S06]  /*1700*/  WARPGROUP.ARRIVE ;  /* 0x00000000000079c5 */ /* 0x000fcc0000000000 */
[----:B------:R-:W-:Y:S03]  /*1710*/  HGMMA.64x16x16.F32 R176, gdesc[UR12], RZ, !UPT, gsb0 ;  /* 0x002000000cb079f0 */ /* 0x000fe6000c0008ff */
[----:B------:R-:W-:Y:S02]  /*1720*/  WARPGROUP.DEPBAR.LE gsb0, 0x0 ;  /* 0x00008000000079c5 */ /* 0x000fe40000010000 */
[----:B------:R-:W-:-:S06]  /*1730*/  WARPGROUP.ARRIVE ;  /* 0x00000000000079c5 */ /* 0x000fcc0000000000 */
[----:B------:R-:W-:Y:S01]  /*1740*/  HGMMA.64x16x16.F32 R144, gdesc[UR8], RZ, !UPT, gsb0 ;  /* 0x00200000089079f0 */ /* 0x000fe2000c0008ff */
[----:B------:R-:W-:Y:S02]  /*1750*/  UIADD3 UR8, UR52, 0x200, URZ ;  /* 0x0000020034087890 */ /* 0x000fe4000fffe03f */
[----:B------:R-:W-:Y:S02]  /*1760*/  WARPGROUP.DEPBAR.LE gsb0, 0x0 ;  /* 0x00008000000079c5 */ /* 0x000fe40000010000 */
[----:B------:R-:W-:-:S06]  /*1770*/  WARPGROUP.ARRIVE ;  /* 0x00000000000079c5 */ /* 0x000fcc0000000000 */
[----:B------:R-:W-:Y:S03]  /*1780*/  HGMMA.64x16x16.F32 R112, gdesc[UR28], RZ, !UPT, gsb0 ;  /* 0x002000001c7079f0 */ /* 0x000fe6000c0008ff */
[----:B------:R-:W-:Y:S02]  /*1790*/  WARPGROUP.DEPBAR.LE gsb0, 0x0 ;  /* 0x00008000000079c5 */ /* 0x000fe40000010000 */
[----:B------:R-:W-:-:S06]  /*17a0*/  WARPGROUP.ARRIVE ;  /* 0x00000000000079c5 */ /* 0x000fcc0000000000 */
[----:B------:R-:W-:Y:S03]  /*17b0*/  HGMMA.64x16x16.F32 R80, gdesc[UR24], RZ, !UPT, gsb0 ;  /* 0x00200000185079f0 */ /* 0x000fe6000c0008ff */
[----:B------:R-:W-:Y:S02]  /*17c0*/  WARPGROUP.DEPBAR.LE gsb0, 0x0 ;  /* 0x00008000000079c5 */ /* 0x000fe40000010000 */
[----:B------:R-:W-:-:S06]  /*17d0*/  WARPGROUP.ARRIVE ;  /* 0x00000000000079c5 */ /* 0x000fcc0000000000 */
[----:B------:R-:W-:Y:S01]  /*17e0*/  HGMMA.64x16x16.F32 R48, gdesc[UR20], RZ, !UPT, gsb0 ;  /* 0x00200000143079f0 */ /* 0x000fe2000c0008ff */
[----:B------:R-:W-:Y:S01]  /*17f0*/  UMOV UR20, UR8 ;  /* 0x0000000800147c82 */ /* 0x000fe20008000000 */
[----:B------:R-:W-:Y:S01]  /*1800*/  UMOV UR21, 0x80000020 ;  /* 0x8000002000157882 */ /* 0x000fe20000000000 */
[----:B------:R-:W-:Y:S01]  /*1810*/  UMOV UR24, UR20 ;  /* 0x0000001400187c82 */ /* 0x000fe20008000000 */
        /* <DEDUP_REMOVED lines=11> */
[----:B------:R-:W-:-:S02]  /*18d0*/  WARPGROUP.DEPBAR.LE gsb0, 0x0 ;  /* 0x00008000000079c5 */ /* 0x000fc40000010000 */
[----:B------:R-:W-:-:S06]  /*18e0*/  WARPGROUP.ARRIVE ;  /* 0x00000000000079c5 */ /* 0x000fcc0000000000 */
[----:B------:R-:W-:Y:S01]  /*18f0*/  HGMMA.64x16x16.F32 R40, gdesc[UR20], RZ, !UPT, gsb0 ;  /* 0x00200000142879f0 */ /* 0x000fe2000c0008ff */
[----:B------:R-:W-:Y:S01]  /*1900*/  UIADD3 UR20, UR52, 0x600, URZ ;  /* 0x0000060034147890 */ /* 0x000fe2000fffe03f */
[----:B------:R-:W-:Y:S01]  /*1910*/  UMOV UR21, 0x80000020 ;  /* 0x8000002000157882 */ /* 0x000fe20000000000 */
[----:B------:R-:W-:Y:S02]  /*1920*/  WARPGROUP.DEPBAR.LE gsb0, 0x0 ;  /* 0x00008000000079c5 */ /* 0x000fe40000010000 */
[----:B------:R-:W-:-:S06]  /*1930*/  WARPGROUP.ARRIVE ;  /* 0x00000000000079c5 */ /* 0x000fcc0000000000 */
[----:B------:R-:W-:Y:S01]  /*1940*/  HGMMA.64x16x16.F32 R72, gdesc[UR24], RZ, !UPT, gsb0 ;  /* 0x00200000184879f0 */ /* 0x000fe2000c0008ff */
[----:B------:R-:W-:Y:S01]  /*1950*/  UMOV UR24, UR32 ;  /* 0x0000002000187c82 */ /* 0x000fe20008000000 */
[----:B------:R-:W-:Y:S01]  /*1960*/  UMOV UR25, UR33 ;  /* 0x0000002100197c82 */ /* 0x000fe20008000000 */
        /* <DEDUP_REMOVED lines=23> */
[----:B------:R-:W-:Y:S01]  /*1ae0*/  UIADD3 UR4, UR52, 0x2, URZ ;  /* 0x0000000234047890 */ /* 0x000fe2000fffe03f */
[----:B------:R-:W-:Y:S02]  /*1af0*/  UMOV UR5, 0x80000020 ;  /* 0x8000002000057882 */ /* 0x000fe40000000000 */
[----:B------:R-:W-:-:S04]  /*1b00*/  UMOV UR45, UR5 ;  /* 0x00000005002d7c82 */ /* 0x000fc80008000000 */
[----:B------:R-:W-:Y:S01]  /*1b10*/  UMOV UR44, UR4 ;  /* 0x00000004002c7c82 */ /* 0x000fe20008000000 */
[----:B------:R-:W-:Y:S02]  /*1b20*/  WARPGROUP.DEPBAR.LE gsb0, 0x0 ;  /* 0x00008000000079c5 */ /* 0x000fe40000010000 */
[----:B------:R-:W-:Y:S01]  /*1b30*/  WARPGROUP.ARRIVE ;  /* 0x00000000000079c5 */ /* 0x000fe20000000000 */
[----:B------:R-:W-:Y:S02]  /*1b40*/  IMAD.MOV.U32 R6, RZ, RZ, R24 ;  /* 0x000000ffff067224 */ /* 0x000fe400078e0018 */
[----:B------:R-:W-:Y:S02]  /*1b50*/  IMAD.MOV.U32 R5, RZ, RZ, R25 ;  /* 0x000000ffff057224 */ /* 0x000fe400078e0019 */
[----:B------:R-:W-:Y:S01]  /*1b60*/  IMAD.MOV.U32 R4, RZ, RZ, R26 ;  /* 0x000000ffff047224 */ /* 0x000fe200078e001a */
[----:B------:R-:W-:Y:S01]  /*1b70*/  HGMMA.64x16x16.F32 R224, gdesc[UR32], RZ, !UPT, gsb0 ;  /* 0x0020000020e079f0 */ /* 0x000fe2000c0008ff */
[----:B------:R-:W-:Y:S01]  /*1b80*/  UMOV UR34, UR22 ;  /* 0x0000001600227c82 */ /* 0x000fe20008000000 */
[----:B------:R-:W-:Y:S01]  /*1b90*/  UMOV UR35, UR23 ;  /* 0x0000001700237c82 */ /* 0x000fe20008000000 */
[----:B------:R-:W-:-:S02]  /*1ba0*/  IMAD.MOV.U32 R3, RZ, RZ, R27 ;  /* 0x000000ffff037224 */ /* 0x000fc400078e001b */
[----:B------:R-:W-:Y:S02]  /*1bb0*/  IMAD.MOV.U32 R10, RZ, RZ, R20 ;  /* 0x000000ffff0a7224 */ /* 0x000fe400078e0014 */
[----:B------:R-:W-:Y:S02]  /*1bc0*/  IMAD.MOV.U32 R9, RZ, RZ, R21 ;  /* 0x000000ffff097224 */ /* 0x000fe400078e0015 */
[----:B------:R-:W-:Y:S02]  /*1bd0*/  IMAD.MOV.U32 R8, RZ, RZ, R22 ;  /* 0x000000ffff087224 */ /* 0x000fe400078e0016 */
[----:B------:R-:W-:Y:S01]  /*1be0*/  IMAD.MOV.U32 R7, RZ, RZ, R23 ;  /* 0x000000ffff077224 */ /* 0x000fe200078e0017 */
[----:B------:R-:W-:Y:S02]  /*1bf0*/  WARPGROUP.DEPBAR.LE gsb0, 0x0 ;  /* 0x00008000000079c5 */ /* 0x000fe40000010000 */
[----:B------:R-:W-:Y:S01]  /*1c00*/  WARPGROUP.ARRIVE ;  /* 0x00000000000079c5 */ /* 0x000fe20000000000 */
[----:B------:R0:W-:Y:S04]  /*1c10*/  STL.64 [R1+0x88], R230 ;  /* 0x000088e601007387 */ /* 0x0001e80000100a00 */
[----:B------:R1:W-:Y:S01]  /*1c20*/  STL.64 [R1+0x80], R228 ;  /* 0x000080e401007387 */ /* 0x0003e20000100a00 */
[----:B------:R-:W-:Y:S01]  /*1c30*/  HGMMA.64x16x16.F32 R192, gdesc[UR16], RZ, !UPT, gsb0 ;  /* 0x0020000010c079f0 */ /* 0x000fe2000c0008ff */
[----:B------:R-:W-:Y:S01]  /*1c40*/  UMOV UR16, UR4 ;  /* 0x0000000400107c82 */ /* 0x000fe20008000000 */
[----:B------:R-:W-:Y:S01]  /*1c50*/  UMOV UR17, UR5 ;  /* 0x0000000500117c82 */ /* 0x000fe20008000000 */
[----:B0-----:R-:W-:-:S02]  /*1c60*/  IMAD.MOV.U32 R230, RZ, RZ, R17 ;  /* 0x000000ffffe67224 */ /* 0x001fc400078e0011 */
[----:B------:R-:W-:Y:S02]  /*1c70*/  IMAD.MOV.U32 R231, RZ, RZ, R15 ;  /* 0x000000ffffe77224 */ /* 0x000fe400078e000f */
[----:B-1----:R-:W-:Y:S02]  /*1c80*/  IMAD.MOV.U32 R228, RZ, RZ, R19 ;  /* 0x000000ffffe47224 */ /* 0x002fe400078e0013 */
[----:B------:R-:W-:Y:S01]  /*1c90*/  IMAD.MOV.U32 R229, RZ, RZ, R18 ;  /* 0x000000ffffe57224 */ /* 0x000fe200078e0012 */
        /* <DEDUP_REMOVED lines=25> */
[----:B------:R-:W-:Y:S01]  /*1e30*/  UMOV UR34, UR18 ;  /* 0x0000001200227c82 */ /* 0x000fe20008000000 */
[----:B------:R-:W-:Y:S01]  /*1e40*/  UMOV UR35, UR19 ;  /* 0x0000001300237c82 */ /* 0x000fe20008000000 */
[----:B------:R-:W-:Y:S01]  /*1e50*/  UMOV UR19, 0x80000020 ;  /* 0x8000002000137882 */ /* 0x000fe20000000000 */
        /* <DEDUP_REMOVED lines=11> */
[----:B------:R-:W-:Y:S01]  /*1f10*/  UIADD3 UR22, UR53, 0x2, URZ ;  /* 0x0000000235167890 */ /* 0x000fe2000fffe03f */
[----:B------:R-:W-:Y:S01]  /*1f20*/  UMOV UR20, UR4 ;  /* 0x0000000400147c82 */ /* 0x000fe20008000000 */
[----:B------:R-:W-:Y:S01]  /*1f30*/  UMOV UR21, UR5 ;  /* 0x0000000500157c82 */ /* 0x000fe20008000000 */
[----:B------:R-:W-:-:S04]  /*1f40*/  UMOV UR23, 0x80000020 ;  /* 0x8000002000177882 */ /* 0x000fc80000000000 */
[----:B------:R-:W-:Y:S01]  /*1f50*/  UMOV UR6, UR22 ;  /* 0x0000001600067c82 */ /* 0x000fe20008000000 */
[----:B------:R-:W-:Y:S02]  /*1f60*/  WARPGROUP.DEPBAR.LE gsb0, 0x0 ;  /* 0x00008000000079c5 */ /* 0x000fe40000010000 */
[----:B------:R-:W-:-:S06]  /*1f70*/  WARPGROUP.ARRIVE ;  /* 0x00000000000079c5 */ /* 0x000fcc0000000000 */
[----:B------:R-:W-:Y:S01]  /*1f80*/  HGMMA.64x16x16.F32 R88, gdesc[UR28], RZ, !UPT, gsb0 ;  /* 0x002000001c5879f0 */ /* 0x000fe2000c0008ff */
[----:B------:R-:W-:Y:S01]  /*1f90*/  UIADD3 UR30, UR53, 0x102, URZ ;  /* 0x00000102351e7890 */ /* 0x000fe2000fffe03f */
[----:B------:R-:W-:Y:S01]  /*1fa0*/  UMOV UR28, UR4 ;  /* 0x00000004001c7c82 */ /* 0x000fe20008000000 */
[----:B------:R-:W-:Y:S01]  /*1fb0*/  UMOV UR29, UR5 ;  /* 0x00000005001d7c82 */ /* 0x000fe20008000000 */
[----:B------:R-:W-:Y:S01]  /*1fc0*/  UMOV UR31, 0x80000020 ;  /* 0x80000020001f7882 */ /* 0x000fe20000000000 */
[----:B------:R-:W-:Y:S02]  /*1fd0*/  WARPGROUP.DEPBAR.LE gsb0, 0x0 ;  /* 0x00008000000079c5 */ /* 0x000fe40000010000 */
[----:B------:R-:W-:-:S06]  /*1fe0*/  WARPGROUP.ARRIVE ;  /* 0x00000000000079c5 */ /* 0x000fcc0000000000 */
[----:B------:R-:W-:Y:S01]  /*1ff0*/  HGMMA.64x16x16.F32 R120, gdesc[UR8], RZ, !UPT, gsb0 ;  /* 0x00200000087879f0 */ /* 0x000fe2000c0008ff */
[----:B------:R-:W-:Y:S02]  /*2000*/  UIADD3 UR8, UR53, 0x42, URZ ;  /* 0x0000004235087890 */ /* 0x000fe4000fffe03f */
[----:B------:R-:W-:Y:S02]  /*2010*/  UIADD3 UR9, UR53, 0x82, URZ ;  /* 0x0000008235097890 */ /* 0x000fe4000fffe03f */
[----:B------:R-:W-:Y:S01]  /*2020*/  UIADD3 UR10, UR53, 0x142, URZ ;  /* 0x00000142350a7890 */ /* 0x000fe2000fffe03f */
[----:B------:R-:W-:Y:S02]  /*2030*/  UMOV UR11, 0x80000020 ;  /* 0x80000020000b7882 */ /* 0x000fe40000000000 */
        /* <DEDUP_REMOVED lines=19> */
[----:B------:R-:W-:Y:S03]  /*2170*/  HGMMA.64x16x16.F32 R228, gdesc[UR4], R228, gsb0 ;  /* 0x0020000004e479f0 */ /* 0x000fe600080008e4 */
[----:B------:R-:W-:Y:S02]  /*2180*/  WARPGROUP.DEPBAR.LE gsb0, 0x0 ;  /* 0x00008000000079c5 */ /* 0x000fe40000010000 */
[----:B------:R-:W-:Y:S01]  /*2190*/  WARPGROUP.ARRIVE ;  /* 0x00000000000079c5 */ /* 0x000fe20000000000 */
[----:B------:R0:W-:Y:S04]  /*21a0*/  STL.64 [R1+0x20], R228 ;  /* 0x000020e401007387 */ /* 0x0001e80000100a00 */
[----:B------:R1:W-:Y:S01]  /*21b0*/  STL.64 [R1+0x28], R230 ;  /* 0x000028e601007387 */ /* 0x0003e20000100a00 */
[----:B------:R-:W-:Y:S01]  /*21c0*/  HGMMA.64x16x16.F32 R208, gdesc[UR16], R208, gsb0 ;  /* 0x0020000010d079f0 */ /* 0x000fe200080008d0 */
[----:B------:R-:W-:-:S02]  /*21d0*/  UIADD3 UR16, UR52, 0x202, URZ ;  /* 0x0000020234107890 */ /* 0x000fc4000fffe03f */
[----:B------:R2:W-:Y:S04]  /*21e0*/  STL.64 [R1+0x30], R232 ;  /* 0x000030e801007387 */ /* 0x0005e80000100a00 */
[----:B------:R3:W-:Y:S01]  /*21f0*/  STL.64 [R1+0x38], R234 ;  /* 0x000038ea01007387 */ /* 0x0007e20000100a00 */
[----:B0-----:R-:W-:Y:S02]  /*2200*/  IMAD.MOV.U32 R228, RZ, RZ, R10 ;  /* 0x000000ffffe47224 */ /* 0x001fe400078e000a */
[----:B------:R-:W-:Y:S02]  /*2210*/  IMAD.MOV.U32 R229, RZ, RZ, R9 ;  /* 0x000000ffffe57224 */ /* 0x000fe400078e0009 */
[----:B-1----:R-:W-:Y:S02]  /*2220*/  IMAD.MOV.U32 R230, RZ, RZ, R8 ;  /* 0x000000ffffe67224 */ /* 0x002fe400078e0008 */
[----:B------:R-:W-:-:S02]  /*2230*/  IMAD.MOV.U32 R231, RZ, RZ, R7 ;  /* 0x000000ffffe77224 */ /* 0x000fc400078e0007 */
[----:B--2---:R-:W-:Y:S02]  /*2240*/  IMAD.MOV.U32 R232, RZ, RZ, R6 ;  /* 0x000000ffffe87224 */ /* 0x004fe400078e0006 */
[----:B------:R-:W-:Y:S02]  /*2250*/  IMAD.MOV.U32 R233, RZ, RZ, R5 ;  /* 0x000000ffffe97224 */ /* 0x000fe400078e0005 */
[----:B---3--:R-:W-:Y:S02]  /*2260*/  IMAD.MOV.U32 R234, RZ, RZ, R4 ;  /* 0x000000ffffea7224 */ /* 0x008fe400078e0004 */
[----:B------:R-:W-:Y:S01]  /*2270*/  IMAD.MOV.U32 R235, RZ, RZ, R3 ;  /* 0x000000ffffeb7224 */ /* 0x000fe200078e0003 */
[----:B------:R-:W-:Y:S02]  /*2280*/  WARPGROUP.DEPBAR.LE gsb0, 0x0 ;  /* 0x00008000000079c5 */ /* 0x000fe40000010000 */
[----:B------:R-:W-:-:S06]  /*2290*/  WARPGROUP.ARRIVE ;  /* 0x00000000000079c5 */ /* 0x000fcc0000000000 */
[----:B------:R-:W-:Y:S03]  /*22a0*/  HGMMA.64x16x16.F32 R176, gdesc[UR20], R176, gsb0 ;  /* 0x0020000014b079f0 */ /* 0x000fe600080008b0 */
        /* <DEDUP_REMOVED lines=11> */
[----:B------:R-:W-:Y:S01]  /*2360*/  HGMMA.64x16x16.F32 R48, gdesc[UR12], R48, gsb0 ;  /* 0x002000000c3079f0 */ /* 0x000fe20008000830 */
        /* <DEDUP_REMOVED lines=16> */
[----:B------:R-:W-:Y:S03]  /*2470*/  HGMMA.64x16x16.F32 R40, gdesc[UR12], R40, gsb0 ;  /* 0x002000000c2879f0 */ /* 0x000fe60008000828 */
[----:B------:R-:W-:Y:S02]  /*2480*/  WARPGROUP.DEPBAR.LE gsb0, 0x0 ;  /* 0x00008000000079c5 */ /* 0x000fe40000010000 */
[----:B------:R-:W-:-:S06]  /*2490*/  WARPGROUP.ARRIVE ;  /* 0x00000000000079c5 */ /* 0x000fcc0000000000 */
[----:B------:R-:W-:Y:S01]  /*24a0*/  HGMMA.64x16x16.F32 R72, gdesc[UR8], R72, gsb0 ;  /* 0x00200000084879f0 */ /* 0x000fe20008000848 */
[----:B------:R-:W-:Y:S02]  /*24b0*/  UIADD3 UR8, UR52, 0x402, URZ ;  /* 0x0000040234087890 */ /* 0x000fe4000fffe03f */
        /* <DEDUP_REMOVED lines=16> */
[----:B------:R-:W-:Y:S04]  /*25c0*/  STL.64 [R1], R228 ;  /* 0x000000e401007387 */ /* 0x000fe80000100a00 */
[----:B------:R0:W-:Y:S04]  /*25d0*/  STL.64 [R1+0x8], R230 ;  /* 0x000008e601007387 */ /* 0x0001e80000100a00 */
[----:B------:R1:W-:Y:S04]  /*25e0*/  STL.64 [R1+0x10], R232 ;  /* 0x000010e801007387 */ /* 0x0003e80000100a00 */
[----:B------:R1:W-:Y:S04]  /*25f0*/  STL.64 [R1+0x18], R234 ;  /* 0x000018ea01007387 */ /* 0x0003e80000100a00 */
[----:B0-----:R-:W2:Y:S04]  /*2600*/  LDL.LU.64 R230, [R1+0x88] ;  /* 0x0000880001e67983 */ /* 0x001ea80000300a00 */
[----:B------:R-:W2:Y:S01]  /*2610*/  LDL.LU.64 R228, [R1+0x80] ;  /* 0x0000800001e47983 */ /* 0x000ea20000300a00 */
        /* <DEDUP_REMOVED lines=14> */
[----:B------:R-:W-:Y:S01]  /*2700*/  UIADD3 UR52, UR52, 0x602, URZ ;  /* 0x0000060234347890 */ /* 0x000fe2000fffe03f */
[----:B--2---:R-:W-:-:S06]  /*2710*/  WARPGROUP.ARRIVE ;  /* 0x00000000000079c5 */ /* 0x004fcc0000000000 */
        /* <DEDUP_REMOVED lines=55> */
[----:B-1----:R-:W-:Y:S05]  /*2a90*/  @!P1 BRA `(.L_x_18) ;  /* 0x0000001800809947 */ /* 0x002fea0003800000 */
[----:B------:R-:W-:Y:S01]  /*2aa0*/  UIADD3 UR33, UR37, 0x1, URZ ;  /* 0x0000000125217890 */ /* 0x000fe2000fffe03f */
[----:B------:R-:W-:Y:S01]  /*2ab0*/  IMAD.MOV.U32 R3, RZ, RZ, R0 ;  /* 0x000000ffff037224 */ /* 0x000fe200078e0000 */
[----:B------:R-:W-:Y:S02]  /*2ac0*/  UMOV UR32, UR37 ;  /* 0x0000002500207c82 */ /* 0x000fe40008000000 */
[----:B------:R-:W-:-:S04]  /*2ad0*/  UISETP.NE.AND UP0, UPT, UR33, 0x5, UPT ;  /* 0x000000052100788c */ /* 0x000fc8000bf05270 */
[----:B------:R-:W-:Y:S02]  /*2ae0*/  USEL UR4, URZ, 0x1, UP0 ;  /* 0x000000013f047887 */ /* 0x000fe40008000000 */
[----:B------:R-:W-:Y:S02]  /*2af0*/  USEL UR33, UR33, URZ, UP0 ;  /* 0x0000003f21217287 */ /* 0x000fe40008000000 */
[----:B------:R-:W-:-:S06]  /*2b00*/  ULOP3.LUT UR4, UR36, UR4, URZ, 0x3c, !UPT ;  /* 0x0000000424047292 */ /* 0x000fcc000f8e3c3f */
[----:B------:R-:W-:-:S07]  /*2b10*/  IMAD.U32 R6, RZ, RZ, UR4 ;  /* 0x00000004ff067e24 */ /* 0x000fce000f8e00ff */
.L_x_25:
[----:B------:R-:W-:Y:S05]  /*2b20*/  @!P0 BRA `(.L_x_19) ;  /* 0x0000000000048947 */ /* 0x000fea0003800000 */
[----:B------:R-:W-:Y:S01]  /*2b30*/  BPT.TRAP 0x1 ;  /* 0x000000040000795c */ /* 0x000fe20000300000 */
.L_x_19:
[----:B------:R-:W-:Y:S01]  /*2b40*/  ULEA UR4, UR33, UR40, 0x3 ;  /* 0x0000002821047291 */ /* 0x000fe2000f8e183f */
[----:B------:R-:W-:-:S08]  /*2b50*/  SHF.L.U32 R4, R6, 0x1f, RZ ;  /* 0x0000001f06047819 */ /* 0x000fd000000006ff */
[----:B------:R0:W1:Y:S01]  /*2b60*/  SYNCS.PHASECHK.TRANS64.TRYWAIT P1, [UR4], R4 ;  /* 0x00000004ff0075a7 */ /* 0x0000620008020144 */
[----:B------:R-:W-:Y:S05]  /*2b70*/  @!P0 BRA `(.L_x_20) ;  /* 0x0000000000048947 */ /* 0x000fea0003800000 */
[----:B------:R-:W-:Y:S01]  /*2b80*/  BPT.TRAP 0x1 ;  /* 0x000000040000795c */ /* 0x000fe20000300000 */
.L_x_20:
[----:B-1----:R-:W-:Y:S05]  /*2b90*/  @P1 BRA `(.L_x_21) ;  /* 0x0000000000081947 */ /* 0x002fea0003800000 */
[----:B------:R-:W1:Y:S02]  /*2ba0*/  SYNCS.PHASECHK.TRANS64.TRYWAIT P1, [UR4], R4 ;  /* 0x00000004ff0075a7 */ /* 0x000e640008020144 */
[----:B-1----:R-:W-:Y:S05]  /*2bb0*/  @!P1 BRA `(.L_x_22) ;  /* 0x00000128008c9947 */ /* 0x002fea0003800000 */
.L_x_21:
[----:B------:R-:W-:Y:S04]  /*2bc0*/  STL.64 [R1+0xa8], R222 ;  /* 0x0000a8de01007387 */ /* 0x000fe80000100a00 */
[----:B------:R-:W-:Y:S04]  /*2bd0*/  STL.64 [R1+0xa0], R220 ;  /* 0x0000a0dc01007387 */ /* 0x000fe80000100a00 */
[----:B------:R-:W-:Y:S04]  /*2be0*/  STL.64 [R1+0x98], R218 ;  /* 0x000098da01007387 */ /* 0x000fe80000100a00 */
[----:B------:R2:W-:Y:S04]  /*2bf0*/  STL.64 [R1+0x90], R216 ;  /* 0x000090d801007387 */ /* 0x0005e80000100a00 */
[----:B--2---:R-:W2:Y:S04]  /*2c00*/  LDL.LU.64 R216, [R1+0x20] ;  /* 0x0000200001d87983 */ /* 0x004ea80000300a00 */
[----:B------:R-:W2:Y:S04]  /*2c10*/  LDL.LU.64 R218, [R1+0x28] ;  /* 0x0000280001da7983 */ /* 0x000ea80000300a00 */
[----:B------:R-:W2:Y:S04]  /*2c20*/  LDL.LU.64 R220, [R1+0x30] ;  /* 0x0000300001dc7983 */ /* 0x000ea80000300a00 */
[----:B------:R-:W2:Y:S01]  /*2c30*/  LDL.LU.64 R222, [R1+0x38] ;  /* 0x0000380001de7983 */ /* 0x000ea20000300a00 */
[----:B------:R-:W-:-:S02]  /*2c40*/  ULEA UR34, UR33, UR48, 0xb ;  /* 0x0000003021227291 */ /* 0x000fc4000f8e583f */
[----:B------:R-:W-:Y:S01]  /*2c50*/  UIMAD UR35, UR33, 0x1c0, UR49 ;  /* 0x000001c0212378a4 */ /* 0x000fe2000f8e0231 */
[----:B------:R-:W-:Y:S01]  /*2c60*/  UMOV UR5, 0x80000020 ;  /* 0x8000002000057882 */ /* 0x000fe20000000000 */
[----:B------:R-:W-:Y:S02]  /*2c70*/  UMOV UR7, 0x80000020 ;  /* 0x8000002000077882 */ /* 0x000fe40000000000 */
[----:B------:R-:W-:Y:S01]  /*2c80*/  UIADD3 UR10, UR35, 0x40, URZ ;  /* 0x00000040230a7890 */ /* 0x000fe2000fffe03f */
[----:B------:R-:W-:Y:S02]  /*2c90*/  UMOV UR4, UR34 ;  /* 0x0000002200047c82 */ /* 0x000fe40008000000 */
[----:B------:R-:W-:Y:S01]  /*2ca0*/  UMOV UR6, UR35 ;  /* 0x0000002300067c82 */ /* 0x000fe20008000000 */
        /* <DEDUP_REMOVED lines=15> */
[----:B--2---:R-:W-:-:S06]  /*2da0*/  WARPGROUP.ARRIVE ;  /* 0x00000000000079c5 */ /* 0x004fcc0000000000 */
[----:B------:R-:W-:Y:S03]  /*2db0*/  HGMMA.64x16x16.F32 R216, gdesc[UR4], R216, gsb0 ;  /* 0x0020000004d879f0 */ /* 0x000fe600080008d8 */
[----:B------:R-:W-:Y:S02]  /*2dc0*/  WARPGROUP.DEPBAR.LE gsb0, 0x0 ;  /* 0x00008000000079c5 */ /* 0x000fe40000010000 */
[----:B------:R-:W-:Y:S01]  /*2dd0*/  WARPGROUP.ARRIVE ;  /* 0x00000000000079c5 */ /* 0x000fe20000000000 */
[----:B------:R-:W-:Y:S01]  /*2de0*/  UIADD3 UR26, UR35, 0x140, URZ ;  /* 0x00000140231a7890 */ /* 0x000fe2000fffe03f */
[----:B------:R-:W-:Y:S01]  /*2df0*/  IMAD.MOV.U32 R21, RZ, RZ, R216 ;  /* 0x000000ffff157224 */ /* 0x000fe200078e00d8 */
[----:B------:R-:W-:Y:S01]  /*2e00*/  UMOV UR24, UR4 ;  /* 0x0000000400187c82 */ /* 0x000fe20008000000 */
[----:B------:R-:W-:Y:S01]  /*2e10*/  UMOV UR25, UR5 ;  /* 0x0000000500197c82 */ /* 0x000fe20008000000 */
[----:B------:R-:W-:Y:S01]  /*2e20*/  UMOV UR27, 0x80000020 ;  /* 0x80000020001b7882 */ /* 0x000fe20000000000 */
[----:B------:R-:W-:Y:S01]  /*2e30*/  HGMMA.64x16x16.F32 R208, gdesc[UR8], R208, gsb0 ;  /* 0x0020000008d079f0 */ /* 0x000fe200080008d0 */
[----:B------:R-:W-:Y:S01]  /*2e40*/  UIADD3 UR30, UR35, 0x180, URZ ;  /* 0x00000180231e7890 */ /* 0x000fe2000fffe03f */
[----:B------:R-:W-:Y:S01]  /*2e50*/  IMAD.MOV.U32 R20, RZ, RZ, R217 ;  /* 0x000000ffff147224 */ /* 0x000fe200078e00d9 */
[----:B------:R-:W-:Y:S01]  /*2e60*/  UMOV UR28, UR4 ;  /* 0x00000004001c7c82 */ /* 0x000fe20008000000 */
[----:B------:R-:W-:Y:S01]  /*2e70*/  UMOV UR29, UR5 ;  /* 0x00000005001d7c82 */ /* 0x000fe20008000000 */
[----:B------:R-:W-:Y:S01]  /*2e80*/  UMOV UR31, 0x80000020 ;  /* 0x80000020001f7882 */ /* 0x000fe20000000000 */
[----:B------:R-:W-:Y:S01]  /*2e90*/  UIADD3 UR8, UR34, 0x200, URZ ;  /* 0x0000020022087890 */ /* 0x000fe2000fffe03f */
[----:B------:R-:W-:Y:S01]  /*2ea0*/  IMAD.MOV.U32 R19, RZ, RZ, R218 ;  /* 0x000000ffff137224 */ /* 0x000fe200078e00da */
[----:B------:R-:W2:Y:S01]  /*2eb0*/  LDL.LU.64 R216, [R1] ;  /* 0x0000000001d87983 */ /* 0x000ea20000300a00 */
[----:B------:R-:W-:-:S02]  /*2ec0*/  IMAD.MOV.U32 R18, RZ, RZ, R219 ;  /* 0x000000ffff127224 */ /* 0x000fc400078e00db */
[----:B------:R-:W-:Y:S01]  /*2ed0*/  IMAD.MOV.U32 R17, RZ, RZ, R220 ;  /* 0x000000ffff117224 */ /* 0x000fe200078e00dc */
[----:B------:R-:W2:Y:S01]  /*2ee0*/  LDL.LU.64 R218, [R1+0x8] ;  /* 0x0000080001da7983 */ /* 0x000ea20000300a00 */
[----:B------:R-:W-:Y:S02]  /*2ef0*/  IMAD.MOV.U32 R15, RZ, RZ, R221 ;  /* 0x000000ffff0f7224 */ /* 0x000fe400078e00dd */
[----:B------:R-:W-:Y:S01]  /*2f00*/  IMAD.MOV.U32 R14, RZ, RZ, R222 ;  /* 0x000000ffff0e7224 */ /* 0x000fe200078e00de */
[----:B------:R-:W2:Y:S01]  /*2f10*/  LDL.LU.64 R220, [R1+0x10] ;  /* 0x0000100001dc7983 */ /* 0x000ea20000300a00 */
[----:B------:R-:W-:-:S03]  /*2f20*/  IMAD.MOV.U32 R13, RZ, RZ, R223 ;  /* 0x000000ffff0d7224 */ /* 0x000fc600078e00df */
[----:B------:R-:W2:Y:S01]  /*2f30*/  LDL.LU.64 R222, [R1+0x18] ;  /* 0x0000180001de7983 */ /* 0x000ea20000300a00 */
        /* <DEDUP_REMOVED lines=17> */
[----:B------:R-:W-:Y:S02]  /*3050*/  WARPGROUP.DEPBAR.LE gsb0, 0x0 ;  /* 0x00008000000079c5 */ /* 0x000fe40000010000 */
[----:B------:R-:W-:-:S06]  /*3060*/  WARPGROUP.ARRIVE ;  /* 0x00000000000079c5 */ /* 0x000fcc0000000000 */
[----:B------:R-:W-:Y:S01]  /*3070*/  HGMMA.64x16x16.F32 R40, gdesc[UR28], R40, gsb0 ;  /* 0x002000001c2879f0 */ /* 0x000fe20008000828 */
[----:B------:R-:W-:Y:S01]  /*3080*/  UMOV UR24, UR28 ;  /* 0x0000001c00187c82 */ /* 0x000fe20008000000 */
[----:B------:R-:W-:Y:S01]  /*3090*/  UMOV UR25, UR29 ;  /* 0x0000001d00197c82 */ /* 0x000fe20008000000 */
        /* <DEDUP_REMOVED lines=26> */
[----:B--2---:R-:W-:-:S06]  /*3240*/  WARPGROUP.ARRIVE ;  /* 0x00000000000079c5 */ /* 0x004fcc0000000000 */
[----:B------:R-:W-:Y:S01]  /*3250*/  HGMMA.64x16x16.F32 R216, gdesc[UR4], R216, gsb0 ;  /* 0x0020000004d879f0 */ /* 0x000fe200080008d8 */
[----:B------:R-:W-:Y:S01]  /*3260*/  UIADD3 UR12, UR34, 0x400, URZ ;  /* 0x00000400220c7890 */ /* 0x000fe2000fffe03f */
[----:B------:R-:W-:-:S06]  /*3270*/  UMOV UR5, 0x80000020 ;  /* 0x8000002000057882 */ /* 0x000fcc0000000000 */
        /* <DEDUP_REMOVED lines=34> */
[----:B------:R-:W-:Y:S01]  /*34a0*/  UIADD3 UR8, UR34, 0x600, URZ ;  /* 0x0000060022087890 */ /* 0x000fe2000fffe03f */
[----:B------:R-:W-:-:S06]  /*34b0*/  UMOV UR29, 0x80000020 ;  /* 0x80000020001d7882 */ /* 0x000fcc0000000000 */
[----:B------:R-:W-:Y:S01]  /*34c0*/  UMOV UR28, UR8 ;  /* 0x00000008001c7c82 */ /* 0x000fe20008000000 */
[----:B------:R-:W-:Y:S02]  /*34d0*/  WARPGROUP.DEPBAR.LE gsb0, 0x0 ;  /* 0x00008000000079c5 */ /* 0x000fe40000010000 */
[----:B------:R-:W-:-:S06]  /*34e0*/  WARPGROUP.ARRIVE ;  /* 0x00000000000079c5 */ /* 0x000fcc0000000000 */
[----:B------:R-:W-:Y:S01]  /*34f0*/  HGMMA.64x16x16.F32 R24, gdesc[UR28], R24, gsb0 ;  /* 0x002000001c1879f0 */ /* 0x000fe20008000818 */
[----:B-1----:R-:W-:Y:S02]  /*3500*/  IMAD.MOV.U32 R5, RZ, RZ, R222 ;  /* 0x000000ffff057224 */ /* 0x002fe400078e00de */
[----:B0-----:R-:W-:Y:S02]  /*3510*/  IMAD.MOV.U32 R4, RZ, RZ, R223 ;  /* 0x000000ffff047224 */ /* 0x001fe400078e00df */
[----:B------:R-:W-:Y:S01]  /*3520*/  IMAD.MOV.U32 R8, RZ, RZ, R220 ;  /* 0x000000ffff087224 */ /* 0x000fe200078e00dc */
[----:B------:R-:W2:Y:S01]  /*3530*/  LDL.LU.64 R222, [R1+0xa8] ;  /* 0x0000a80001de7983 */ /* 0x000ea20000300a00 */
[----:B------:R-:W-:Y:S02]  /*3540*/  IMAD.MOV.U32 R7, RZ, RZ, R221 ;  /* 0x000000ffff077224 */ /* 0x000fe400078e00dd */
[----:B------:R-:W-:Y:S01]  /*3550*/  IMAD.MOV.U32 R10, RZ, RZ, R218 ;  /* 0x000000ffff0a7224 */ /* 0x000fe200078e00da */
[----:B------:R-:W2:Y:S01]  /*3560*/  LDL.LU.64 R220, [R1+0xa0] ;  /* 0x0000a00001dc7983 */ /* 0x000ea20000300a00 */
[----:B------:R-:W-:-:S02]  /*3570*/  IMAD.MOV.U32 R9, RZ, RZ, R219 ;  /* 0x000000ffff097224 */ /* 0x000fc400078e00db */
[----:B------:R-:W-:Y:S01]  /*3580*/  IMAD.MOV.U32 R12, RZ, RZ, R216 ;  /* 0x000000ffff0c7224 */ /* 0x000fe200078e00d8 */
[----:B------:R-:W2:Y:S01]  /*3590*/  LDL.LU.64 R218, [R1+0x98] ;  /* 0x0000980001da7983 */ /* 0x000ea20000300a00 */
[----:B------:R-:W-:-:S03]  /*35a0*/  IMAD.MOV.U32 R11, RZ, RZ, R217 ;  /* 0x000000ffff0b7224 */ /* 0x000fc600078e00d9 */
[----:B------:R-:W2:Y:S01]  /*35b0*/  LDL.LU.64 R216, [R1+0x90] ;  /* 0x0000900001d87983 */ /* 0x000ea20000300a00 */
        /* <DEDUP_REMOVED lines=30> */
[----:B------:R0:W-:Y:S01]  /*37a0*/  STL.64 [R1+0x88], R230 ;  /* 0x000088e601007387 */ /* 0x0001e20000100a00 */
[----:B------:R-:W-:Y:S02]  /*37b0*/  IMAD.MOV.U32 R232, RZ, RZ, R17 ;  /* 0x000000ffffe87224 */ /* 0x000fe400078e0011 */
[----:B------:R-:W-:Y:S01]  /*37c0*/  IMAD.MOV.U32 R233, RZ, RZ, R15 ;  /* 0x000000ffffe97224 */ /* 0x000fe200078e000f */
[----:B------:R1:W-:Y:S01]  /*37d0*/  STL.64 [R1+0x80], R228 ;  /* 0x000080e401007387 */ /* 0x0003e20000100a00 */
[----:B------:R-:W-:Y:S02]  /*37e0*/  IMAD.MOV.U32 R234, RZ, RZ, R14 ;  /* 0x000000ffffea7224 */ /* 0x000fe400078e000e */
[----:B------:R-:W-:Y:S01]  /*37f0*/  IMAD.MOV.U32 R235, RZ, RZ, R13 ;  /* 0x000000ffffeb7224 */ /* 0x000fe200078e000d */
[----:B------:R-:W-:Y:S01]  /*3800*/  UIADD3 UR4, UR34, 0x2, URZ ;  /* 0x0000000222047890 */ /* 0x000fe2000fffe03f */
[----:B0-----:R-:W-:-:S02]  /*3810*/  IMAD.MOV.U32 R230, RZ, RZ, R19 ;  /* 0x000000ffffe67224 */ /* 0x001fc400078e0013 */
[----:B------:R-:W-:Y:S02]  /*3820*/  IMAD.MOV.U32 R231, RZ, RZ, R18 ;  /* 0x000000ffffe77224 */ /* 0x000fe400078e0012 */
[----:B-1----:R-:W-:Y:S02]  /*3830*/  IMAD.MOV.U32 R228, RZ, RZ, R21 ;  /* 0x000000ffffe47224 */ /* 0x002fe400078e0015 */
[----:B------:R-:W-:Y:S01]  /*3840*/  IMAD.MOV.U32 R229, RZ, RZ, R20 ;  /* 0x000000ffffe57224 */ /* 0x000fe200078e0014 */
[----:B------:R-:W-:Y:S01]  /*3850*/  UIADD3 UR12, UR35, 0x2, URZ ;  /* 0x00000002230c7890 */ /* 0x000fe2000fffe03f */
[----:B------:R-:W-:Y:S01]  /*3860*/  UMOV UR5, 0x80000020 ;  /* 0x8000002000057882 */ /* 0x000fe20000000000 */
[----:B------:R-:W-:-:S05]  /*3870*/  UMOV UR7, 0x80000020 ;  /* 0x8000002000077882 */ /* 0x000fca0000000000 */
[----:B------:R-:W-:Y:S01]  /*3880*/  UMOV UR6, UR12 ;  /* 0x0000000c00067c82 */ /* 0x000fe20008000000 */
[----:B------:R-:W-:Y:S02]  /*3890*/  WARPGROUP.DEPBAR.LE gsb0, 0x0 ;  /* 0x00008000000079c5 */ /* 0x000fe40000010000 */
[----:B------:R-:W-:-:S06]  /*38a0*/  WARPGROUP.ARRIVE ;  /* 0x00000000000079c5 */ /* 0x000fcc0000000000 */
[----:B------:R-:W-:Y:S01]  /*38b0*/  HGMMA.64x16x16.F32 R228, gdesc[UR4], R228, gsb0 ;  /* 0x0020000004e479f0 */ /* 0x000fe200080008e4 */
[----:B------:R-:W-:Y:S01]  /*38c0*/  UIADD3 UR10, UR35, 0x42, URZ ;  /* 0x00000042230a7890 */ /* 0x000fe2000fffe03f */
[----:B------:R-:W-:Y:S01]  /*38d0*/  UMOV UR8, UR4 ;  /* 0x0000000400087c82 */ /* 0x000fe20008000000 */
[----:B------:R-:W-:Y:S01]  /*38e0*/  UMOV UR9, UR5 ;  /* 0x0000000500097c82 */ /* 0x000fe20008000000 */
[----:B------:R-:W-:Y:S01]  /*38f0*/  UMOV UR11, 0x80000020 ;  /* 0x80000020000b7882 */ /* 0x000fe20000000000 */
        /* <DEDUP_REMOVED lines=69> */
[----:B------:R0:W-:Y:S04]  /*3d50*/  STL.64 [R1+0x20], R228 ;  /* 0x000020e401007387 */ /* 0x0001e80000100a00 */
[----:B------:R1:W-:Y:S04]  /*3d60*/  STL.64 [R1+0x28], R230 ;  /* 0x000028e601007387 */ /* 0x0003e80000100a00 */
[----:B------:R2:W-:Y:S04]  /*3d70*/  STL.64 [R1+0x30], R232 ;  /* 0x000030e801007387 */ /* 0x0005e80000100a00 */
[----:B------:R3:W-:Y:S01]  /*3d80*/  STL.64 [R1+0x38], R234 ;  /* 0x000038ea01007387 */ /* 0x0007e20000100a00 */
[----:B0-----:R-:W-:-:S02]  /*3d90*/  IMAD.MOV.U32 R228, RZ, RZ, R12 ;  /* 0x000000ffffe47224 */ /* 0x001fc400078e000c */
[----:B------:R-:W-:Y:S02]  /*3da0*/  IMAD.MOV.U32 R229, RZ, RZ, R11 ;  /* 0x000000ffffe57224 */ /* 0x000fe400078e000b */
[----:B-1----:R-:W-:Y:S02]  /*3db0*/  IMAD.MOV.U32 R230, RZ, RZ, R10 ;  /* 0x000000ffffe67224 */ /* 0x002fe400078e000a */
[----:B------:R-:W-:Y:S02]  /*3dc0*/  IMAD.MOV.U32 R231, RZ, RZ, R9 ;  /* 0x000000ffffe77224 */ /* 0x000fe400078e0009 */
[----:B--2---:R-:W-:Y:S02]  /*3dd0*/  IMAD.MOV.U32 R232, RZ, RZ, R8 ;  /* 0x000000ffffe87224 */ /* 0x004fe400078e0008 */
[----:B------:R-:W-:Y:S02]  /*3de0*/  IMAD.MOV.U32 R233, RZ, RZ, R7 ;  /* 0x000000ffffe97224 */ /* 0x000fe400078e0007 */
[----:B---3--:R-:W-:-:S02]  /*3df0*/  IMAD.MOV.U32 R234, RZ, RZ, R5 ;  /* 0x000000ffffea7224 */ /* 0x008fc400078e0005 */
[----:B------:R-:W-:Y:S01]  /*3e00*/  IMAD.MOV.U32 R235, RZ, RZ, R4 ;  /* 0x000000ffffeb7224 */ /* 0x000fe200078e0004 */
[----:B------:R-:W-:Y:S01]  /*3e10*/  UMOV UR4, UR28 ;  /* 0x0000001c00047c82 */ /* 0x000fe20008000000 */
[----:B------:R-:W-:Y:S01]  /*3e20*/  UMOV UR5, UR29 ;  /* 0x0000001d00057c82 */ /* 0x000fe20008000000 */
[----:B------:R-:W-:-:S03]  /*3e30*/  WARPGROUP.DEPBAR.LE gsb0, 0x0 ;  /* 0x00008000000079c5 */ /* 0x000fc60000010000 */
        /* <DEDUP_REMOVED lines=9> */
[----:B------:R-:W-:Y:S01]  /*3ed0*/  UIADD3 UR12, UR34, 0x402, URZ ;  /* 0x00000402220c7890 */ /* 0x000fe2000fffe03f */
[----:B------:R-:W-:-:S06]  /*3ee0*/  UMOV UR5, 0x80000020 ;  /* 0x8000002000057882 */ /* 0x000fcc0000000000 */
        /* <DEDUP_REMOVED lines=68> */
[----:B------:R-:W-:Y:S03]  /*4330*/  HGMMA.64x16x16.F32 R216, gdesc[UR4], R216, gsb0 ;  /* 0x0020000004d879f0 */ /* 0x000fe600080008d8 */
[----:B------:R-:W-:Y:S02]  /*4340*/  WARPGROUP.DEPBAR.LE gsb0, 0x0 ;  /* 0x00008000000079c5 */ /* 0x000fe40000010000 */
[----:B-1----:R-:W-:Y:S05]  /*4350*/  @!P0 BRA `(.L_x_23) ;  /* 0x0000000000048947 */ /* 0x002fea0003800000 */
[----:B------:R-:W-:Y:S01]  /*4360*/  BPT.TRAP 0x1 ;  /* 0x000000040000795c */ /* 0x000fe20000300000 */
.L_x_23:
[----:B------:R-:W-:Y:S02]  /*4370*/  UISETP.GT.U32.AND UP0, UPT, UR38, 0x1, UPT ;  /* 0x000000012600788c */ /* 0x000fe4000bf04070 */
[----:B------:R-:W-:-:S04]  /*4380*/  ULEA UR4, UR32, UR40, 0x3 ;  /* 0x0000002820047291 */ /* 0x000fc8000f8e183f */
[----:B------:R-:W-:Y:S01]  /*4390*/  UIADD3 UR4, UR4, 0x28, URZ ;  /* 0x0000002804047890 */ /* 0x000fe2000fffe03f */
[----:B------:R-:W-:-:S03]  /*43a0*/  PLOP3.LUT P1, PT, PT, PT, UP0, 0x80, 0x0 ;  /* 0x000000000000781c */ /* 0x000fc60003f2f008 */
[----:B------:R-:W-:-:S09]  /*43b0*/  UPRMT UR4, URZ, 0x654, UR4 ;  /* 0x000006543f047896 */ /* 0x000fd20008000004 */
[----:B------:R-:W-:Y:S01]  /*43c0*/  SYNCS.ARRIVE.TRANS64.RED.A1T0 RZ, [UR4], RZ ;  /* 0x000000ffffff79a7 */ /* 0x000fe20008100404 */
[----:B------:R-:W-:Y:S05]  /*43d0*/  @P1 BRA `(.L_x_24) ;  /* 0x0000000000041947 */ /* 0x000fea0003800000 */
[----:B------:R-:W-:Y:S01]  /*43e0*/  BPT.TRAP 0x1 ;  /* 0x000000040000795c */ /* 0x000fe20000300000 */
.L_x_24:
[----:B------:R-:W-:Y:S01]  /*43f0*/  UIADD3 UR33, UR33, 0x1, URZ ;  /* 0x0000000121217890 */ /* 0x000fe2000fffe03f */
[C---:B------:R-:W-:Y:S01]  /*4400*/  ISETP.GT.AND P1, PT, R3.reuse, 0x1, PT ;  /* 0x000000010300780c */ /* 0x040fe20003f24270 */
[----:B------:R-:W-:Y:S01]  /*4410*/  UIADD3 UR32, UR32, 0x1, URZ ;  /* 0x0000000120207890 */ /* 0x000fe2000fffe03f */
[----:B------:R-:W-:Y:S01]  /*4420*/  VIADD R3, R3, 0xffffffff ;  /* 0xffffffff03037836 */ /* 0x000fe20000000000 */
[----:B------:R-:W-:Y:S02]  /*4430*/  UISETP.NE.AND UP0, UPT, UR33, 0x5, UPT ;  /* 0x000000052100788c */ /* 0x000fe4000bf05270 */
[----:B------:R-:W-:Y:S02]  /*4440*/  UISETP.NE.AND UP1, UPT, UR32, 0x5, UPT ;  /* 0x000000052000788c */ /* 0x000fe4000bf25270 */
[----:B------:R-:W-:Y:S02]  /*4450*/  USEL UR4, URZ, 0x1, UP0 ;  /* 0x000000013f047887 */ /* 0x000fe40008000000 */
[----:B------:R-:W-:-:S02]  /*4460*/  USEL UR33, UR33, URZ, UP0 ;  /* 0x0000003f21217287 */ /* 0x000fc40008000000 */
[----:B------:R-:W-:Y:S02]  /*4470*/  USEL UR32, UR32, URZ, UP1 ;  /* 0x0000003f20207287 */ /* 0x000fe40008800000 */
[----:B------:R-:W-:Y:S01]  /*4480*/  LOP3.LUT R6, R6, UR4, RZ, 0x3c, !PT ;  /* 0x0000000406067c12 */ /* 0x000fe2000f8e3cff */
[----:B------:R-:W-:Y:S09]  /*4490*/  @P1 BRA `(.L_x_25) ;  /* 0xffffffe400a01947 */ /* 0x000ff2000383ffff */
.L_x_18:
[----:B------:R-:W0:Y:S02]  /*44a0*/  LDC R3, c[0x0][0x28c] ;  /* 0x0000a300ff037b82 */ /* 0x000e240000000800 */
[----:B0-----:R-:W-:-:S13]  /*44b0*/  ISETP.GE.AND P1, PT, R3, 0x1, PT ;  /* 0x000000010300780c */ /* 0x001fda0003f26270 */
[----:B------:R-:W-:Y:S05]  /*44c0*/  @!P1 BRA `(.L_x_26) ;  /* 0x0000000000389947 */ /* 0x000fea0003800000 */
[----:B------:R-:W-:Y:S05]  /*44d0*/  @!P0 BRA `(.L_x_27) ;  /* 0x0000000000048947 */ /* 0x000fea0003800000 */
[----:B------:R-:W-:Y:S01]  /*44e0*/  BPT.TRAP 0x1 ;  /* 0x000000040000795c */ /* 0x000fe20000300000 */
.L_x_27:
[----:B------:R-:W-:Y:S01]  /*44f0*/  VIADD R0, R0, UR37 ;  /* 0x0000002500007c36 */ /* 0x000fe20008000000 */
[----:B------:R-:W-:-:S03]  /*4500*/  UISETP.GT.U32.AND UP0, UPT, UR38, 0x1, UPT ;  /* 0x000000012600788c */ /* 0x000fc6000bf04070 */
[----:B------:R-:W-:-:S03]  /*4510*/  IMAD.WIDE.U32 R4, R0, -0x33333333, RZ ;  /* 0xcccccccd00047825 */ /* 0x000fc600078e00ff */
[----:B------:R-:W-:Y:S02]  /*4520*/  PLOP3.LUT P0, PT, PT, PT, UP0, 0x80, 0x0 ;  /* 0x000000000000781c */ /* 0x000fe40003f0f008 */
[----:B------:R-:W-:-:S05]  /*4530*/  SHF.R.U32.HI R5, RZ, 0x2, R5 ;  /* 0x00000002ff057819 */ /* 0x000fca0000011605 */
[----:B------:R-:W-:-:S05]  /*4540*/  IMAD R0, R5, -0x5, R0 ;  /* 0xfffffffb05007824 */ /* 0x000fca00078e0200 */
[----:B------:R-:W-:-:S05]  /*4550*/  LEA R0, R0, UR40, 0x3 ;  /* 0x0000002800007c11 */ /* 0x000fca000f8e18ff */
[----:B------:R-:W-:-:S05]  /*4560*/  VIADD R0, R0, 0x28 ;  /* 0x0000002800007836 */ /* 0x000fca0000000000 */
[----:B------:R-:W-:-:S04]  /*4570*/  PRMT R0, RZ, 0x654, R0 ;  /* 0x00000654ff007816 */ /* 0x000fc80000000000 */
[----:B------:R0:W-:Y:S01]  /*4580*/  SYNCS.ARRIVE.TRANS64.RED.A1T0 RZ, [R0+URZ], RZ ;  /* 0x000000ff00ff79a7 */ /* 0x0001e2000810043f */
[----:B------:R-:W-:Y:S05]  /*4590*/  @P0 BRA `(.L_x_26) ;  /* 0x0000000000040947 */ /* 0x000fea0003800000 */
[----:B------:R-:W-:Y:S01]  /*45a0*/  BPT.TRAP 0x1 ;  /* 0x000000040000795c */ /* 0x000fe20000300000 */
.L_x_26:
[----:B0-----:R-:W0:Y:S01]  /*45b0*/  S2R R0, SR_TID.X ;  /* 0x0000000000007919 */ /* 0x001e220000002100 */
[----:B------:R-:W-:Y:S02]  /*45c0*/  UIMAD UR42, UR42, 0x70, URZ ;  /* 0x000000702a2a78a4 */ /* 0x000fe4000f8e023f */
[----:B------:R-:W-:Y:S01]  /*45d0*/  USHF.R.S32.HI UR10, URZ, 0x1f, UR41 ;  /* 0x0000001f3f0a7899 */ /* 0x000fe20008011429 */
[----:B------:R-:W1:Y:S01]  /*45e0*/  S2R R6, SR_TID.X ;  /* 0x0000000000067919 */ /* 0x000e620000002100 */
[----:B------:R-:W-:Y:S01]  /*45f0*/  ULDC.64 UR8, c[0x0][0x5d0] ;  /* 0x0001740000087ab9 */ /* 0x000fe20000000a00 */
[----:B------:R-:W-:Y:S01]  /*4600*/  UIMAD.WIDE UR6, UR43, 0x200, URZ ;  /* 0x000002002b0678a5 */ /* 0x000fe2000f8e023f */
[----:B------:R-:W-:Y:S01]  /*4610*/  IMAD.U32 R237, RZ, RZ, UR42 ;  /* 0x0000002affed7e24 */ /* 0x000fe2000f8e00ff */
[----:B------:R-:W-:Y:S02]  /*4620*/  UIMAD UR4, UR10, UR8, URZ ;  /* 0x000000080a0472a4 */ /* 0x000fe4000f8e023f */
[----:B------:R-:W-:Y:S01]  /*4630*/  IMAD.U32 R5, RZ, RZ, UR8 ;  /* 0x00000008ff057e24 */ /* 0x000fe2000f8e00ff */
[----:B------:R-:W-:-:S02]  /*4640*/  USHF.L.U32 UR43, UR43, 0x9, URZ ;  /* 0x000000092b2b7899 */ /* 0x000fc4000800063f */
[----:B------:R-:W-:Y:S01]  /*4650*/  UIMAD UR4, UR41, UR9, UR4 ;  /* 0x00000009290472a4 */ /* 0x000fe2000f8e0204 */
[----:B------:R-:W-:Y:S01]  /*4660*/  ULDC UR8, c[0x0][0x284] ;  /* 0x0000a10000087ab9 */ /* 0x000fe20000000800 */
[----:B------:R-:W-:Y:S02]  /*4670*/  UIADD3 UR37, UR39, UR37, URZ ;  /* 0x0000002527257290 */ /* 0x000fe4000fffe03f */
[----:B------:R-:W-:Y:S02]  /*4680*/  UISETP.GE.U32.AND UP2, UPT, UR39, 0x5, UPT ;  /* 0x000000052700788c */ /* 0x000fe4000bf46070 */
[----:B------:R-:W-:-:S04]  /*4690*/  UISETP.GT.U32.AND UP1, UPT, UR37, 0x4, UPT ;  /* 0x000000042500788c */ /* 0x000fc8000bf24070 */
[----:B------:R-:W-:Y:S01]  /*46a0*/  UISETP.LT.U32.AND UP1, UPT, UR39, 0x5, UP1 ;  /* 0x000000052700788c */ /* 0x000fe20008f21070 */
[----:B0-----:R-:W-:-:S04]  /*46b0*/  SHF.R.U32.HI R3, RZ, 0x7, R0 ;  /* 0x00000007ff037819 */ /* 0x001fc80000011600 */
[----:B------:R-:W-:Y:S01]  /*46c0*/  LOP3.LUT R3, R3, 0x1, RZ, 0xc0, !PT ;  /* 0x0000000103037812 */ /* 0x000fe200078ec0ff */
[C---:B-1----:R-:W-:Y:S01]  /*46d0*/  IMAD.SHL.U32 R236, R6.reuse, 0x2, RZ ;  /* 0x0000000206ec7824 */ /* 0x042fe200078e00ff */
[----:B------:R-:W-:Y:S02]  /*46e0*/  SHF.R.U32.HI R0, RZ, 0x2, R6 ;  /* 0x00000002ff007819 */ /* 0x000fe40000011606 */
[----:B------:R-:W-:Y:S01]  /*46f0*/  LOP3.LUT R4, R6, 0x60, RZ, 0xc0, !PT ;  /* 0x0000006006047812 */ /* 0x000fe200078ec0ff */
[----:B------:R-:W-:Y:S01]  /*4700*/  IMAD.SHL.U32 R17, R3, 0x40, RZ ;  /* 0x0000004003117824 */ /* 0x000fe200078e00ff */
[----:B------:R-:W-:Y:S02]  /*4710*/  LOP3.LUT R0, R0, 0x7, RZ, 0xc0, !PT ;  /* 0x0000000700007812 */ /* 0x000fe400078ec0ff */
[----:B------:R-:W-:Y:S02]  /*4720*/  LOP3.LUT R236, R237, 0x6, R236, 0xf8, !PT ;  /* 0x00000006edec7812 */ /* 0x000fe400078ef8ec */
[----:B------:R-:W-:-:S02]  /*4730*/  SHF.R.U32.HI R4, RZ, 0x1, R4 ;  /* 0x00000001ff047819 */ /* 0x000fc40000011604 */
[----:B------:R-:W-:Y:S02]  /*4740*/  LOP3.LUT R17, R17, 0x40, R0, 0xe2, !PT ;  /* 0x0000004011117812 */ /* 0x000fe400078ee200 */
[----:B------:R-:W-:Y:S02]  /*4750*/  SHF.R.S32.HI R237, RZ, 0x1f, R236 ;  /* 0x0000001fffed7819 */ /* 0x000fe400000114ec */
[----:B------:R-:W-:Y:S02]  /*4760*/  IADD3 R0, RZ, -R4, -R0 ;  /* 0x80000004ff007210 */ /* 0x000fe40007ffe800 */
[----:B------:R-:W-:Y:S01]  /*4770*/  LOP3.LUT R17, R17, UR6, R4, 0xfe, !PT ;  /* 0x0000000611117c12 */ /* 0x000fe2000f8efe04 */
[----:B------:R-:W-:-:S04]  /*4780*/  IMAD.WIDE.U32 R4, R5, UR41, R236 ;  /* 0x0000002905047c25 */ /* 0x000fc8000f8e00ec */
[----:B------:R-:W-:Y:S01]  /*4790*/  VIADD R5, R5, UR4 ;  /* 0x0000000405057c36 */ /* 0x000fe20008000000 */
[----:B------:R-:W-:Y:S01]  /*47a0*/  ULDC UR4, c[0x0][0x288] ;  /* 0x0000a20000047ab9 */ /* 0x000fe20000000800 */
[----:B------:R-:W-:Y:S01]  /*47b0*/  IMAD R3, R3, -0x40, R0 ;  /* 0xffffffc003037824 */ /* 0x000fe200078e0200 */
[----:B------:R-:W-:Y:S01]  /*47c0*/  UISETP.GE.AND UP0, UPT, UR42, UR4, UPT ;  /* 0x000000042a00728c */ /* 0x000fe2000bf06270 */
[----:B------:R-:W-:-:S03]  /*47d0*/  IMAD.U32 R0, RZ, RZ, UR8 ;  /* 0x00000008ff007e24 */ /* 0x000fc6000f8e00ff */
[----:B------:R-:W-:Y:S02]  /*47e0*/  UISETP.GE.OR UP0, UPT, UR43, UR8, UP0 ;  /* 0x000000082b00728c */ /* 0x000fe40008706670 */
[----:B------:R-:W-:Y:S01]  /*47f0*/  IADD3 R3, R0, -UR43, R3 ;  /* 0x8000002b00037c10 */ /* 0x000fe2000fffe003 */
[----:B------:R-:W-:Y:S01]  /*4800*/  USEL UR8, URZ, 0x1, !UP1 ;  /* 0x000000013f087887 */ /* 0x000fe2000c800000 */
[----:B------:R-:W-:Y:S01]  /*4810*/  LOP3.LUT R0, R6, 0x3, RZ, 0xc0, !PT ;  /* 0x0000000306007812 */ /* 0x000fe200078ec0ff */
[----:B------:R-:W-:Y:S01]  /*4820*/  IMAD.MOV.U32 R6, RZ, RZ, -0x2 ;  /* 0xfffffffeff067424 */ /* 0x000fe200078e00ff */
[----:B------:R-:W-:Y:S01]  /*4830*/  PLOP3.LUT P0, PT, PT, PT, UP0, 0x80, 0x0 ;  /* 0x000000000000781c */ /* 0x000fe20003f0f008 */
[----:B------:R-:W-:Y:S02]  /*4840*/  ULOP3.LUT UR36, UR36, UR8, URZ, 0x3c, !UPT ;  /* 0x0000000824247292 */ /* 0x000fe4000f8e3c3f */
[----:B------:R-:W-:Y:S01]  /*4850*/  IMAD R0, R0, R6, UR4 ;  /* 0x0000000400007e24 */ /* 0x000fe2000f8e0206 */
[----:B------:R-:W-:Y:S01]  /*4860*/  UIMAD.WIDE.U32 UR4, UR37, -0x33333333, URZ ;  /* 0xcccccccd250478a5 */ /* 0x000fe2000f8e003f */
[----:B------:R-:W-:-:S02]  /*4870*/  UMOV UR43, 0xffffffff ;  /* 0xffffffff002b7882 */ /* 0x000fc40000000000 */
[----:B------:R-:W-:Y:S01]  /*4880*/  VIADD R0, R0, -UR42 ;  /* 0x8000002a00007c36 */ /* 0x000fe20008000000 */
[----:B------:R-:W-:-:S04]  /*4890*/  USHF.R.U32.HI UR4, URZ, 0x2, UR5 ;  /* 0x000000023f047899 */ /* 0x000fc80008011605 */
[----:B------:R-:W-:Y:S02]  /*48a0*/  UIMAD UR37, UR4, -0x5, UR37 ;  /* 0xfffffffb042578a4 */ /* 0x000fe4000f8e0225 */
[----:B------:R-:W-:Y:S01]  /*48b0*/  @UP2 ULOP3.LUT UR36, UR36, 0x1, UR4, 0x78, !UPT ;  /* 0x0000000124242892 */ /* 0x000fe2000f8e7804 */
[----:B------:R-:W-:Y:S11]  /*48c0*/  @P0 BRA `(.L_x_28) ;  /* 0x000000ec00700947 */ /* 0x000ff60003800000 */
[----:B-----5:R-:W-:Y:S01]  /*48d0*/  FSETP.NEU.AND P2, PT, R16, RZ, PT ;  /* 0x000000ff1000720b */ /* 0x020fe20003f4d000 */
[----:B------:R-:W-:Y:S01]  /*48e0*/  ULDC.64 UR8, c[0x0][0x5c8] ;  /* 0x0001720000087ab9 */ /* 0x000fe20000000a00 */
[----:B------:R-:W-:Y:S01]  /*48f0*/  ISETP.GT.AND P0, PT, R0, RZ, PT ;  /* 0x000000ff0000720c */ /* 0x000fe20003f04270 */
[----:B------:R-:W-:Y:S01]  /*4900*/  UIMAD UR4, UR7, UR8, URZ ;  /* 0x00000008070472a4 */ /* 0x000fe2000f8e023f */
[----:B------:R-:W-:Y:S01]  /*4910*/  IMAD.U32 R6, RZ, RZ, UR9 ;  /* 0x00000009ff067e24 */ /* 0x000fe2000f8e00ff */
[----:B------:R-:W-:Y:S01]  /*4920*/  BSSY B0, `(.L_x_28) ;  /* 0x0000ed6000007945 */ /* 0x000fe20003800000 */
[----:B------:R-:W-:Y:S01]  /*4930*/  IMAD.WIDE.U32 R4, R17, UR8, R4 ;  /* 0x0000000811047c25 */ /* 0x000fe2000f8e0004 */
[----:B------:R-:W-:-:S03]  /*4940*/  ISETP.GT.AND P1, PT, R3, RZ, P0 ;  /* 0x000000ff0300720c */ /* 0x000fc60000724270 */
[----:B------:R-:W-:-:S04]  /*4950*/  IMAD R6, R17, R6, UR4 ;  /* 0x0000000411067e24 */ /* 0x000fc8000f8e0206 */
[----:B------:R-:W-:Y:S01]  /*4960*/  IMAD.IADD R10, R5, 0x1, R6 ;  /* 0x00000001050a7824 */ /* 0x000fe200078e0206 */
[----:B------:R-:W-:Y:S06]  /*4970*/  @!P2 BRA `(.L_x_29) ;  /* 0x000000ac00aca947 */ /* 0x000fec0003800000 */
[----:B------:R-:W0:Y:S01]  /*4980*/  LDC.64 R6, c[0x0][0x5b0] ;  /* 0x00016c00ff067b82 */ /* 0x000e220000000a00 */
[----:B------:R-:W2:Y:S07]  /*4990*/  LDL.LU R13, [R1+0x20] ;  /* 0x00002000010d7983 */ /* 0x000eae0000300800 */
[----:B------:R-:W1:Y:S08]  /*49a0*/  LDC.64 R8, c[0x0][0x5b8] ;  /* 0x00016e00ff087b82 */ /* 0x000e700000000a00 */
[----:B------:R-:W3:Y:S01]  /*49b0*/  LDC.64 R20, c[0x0][0x5a8] ;  /* 0x00016a00ff147b82 */ /* 0x000ee20000000a00 */
[----:B0-----:R-:W-:Y:S01]  /*49c0*/  IMAD.MOV.U32 R12, RZ, RZ, R6 ;  /* 0x000000ffff0c7224 */ /* 0x001fe200078e0006 */
[----:B------:R0:W-:Y:S01]  /*49d0*/  STL.64 [R1+0x40], R6 ;  /* 0x0000400601007387 */ /* 0x0001e20000100a00 */
[----:B------:R-:W-:-:S03]  /*49e0*/  IMAD.MOV.U32 R23, RZ, RZ, R7 ;  /* 0x000000ffff177224 */ /* 0x000fc600078e0007 */
[----:B------:R-:W-:Y:S01]  /*49f0*/  R2UR UR4, R12 ;  /* 0x000000000c0472ca */ /* 0x000fe200000e0000 */
[----:B-1----:R-:W-:Y:S01]  /*4a00*/  IMAD.MOV.U32 R18, RZ, RZ, R8 ;  /* 0x000000ffff127224 */ /* 0x002fe200078e0008 */
[----:B------:R-:W-:Y:S03]  /*4a10*/  STL [R1+0x58], R8 ;  /* 0x0000580801007387 */ /* 0x000fe60000100800 */
[----:B------:R-:W-:Y:S02]  /*4a20*/  IMAD R5, R18, UR10, RZ ;  /* 0x0000000a12057c24 */ /* 0x000fe4000f8e02ff */
[----:B0-----:R-:W-:-:S04]  /*4a30*/  IMAD.MOV.U32 R6, RZ, RZ, R9 ;  /* 0x000000ffff067224 */ /* 0x001fc800078e0009 */
[----:B------:R-:W-:Y:S02]  /*4a40*/  IMAD R22, R6, UR41, R5 ;  /* 0x0000002906167c24 */ /* 0x000fe4000f8e0205 */
[----:B------:R-:W-:Y:S01]  /*4a50*/  UIMAD UR4, UR7, UR4, URZ ;  /* 0x00000004070472a4 */ /* 0x000fe2000f8e023f */
[----:B------:R-:W-:Y:S02]  /*4a60*/  IMAD.WIDE.U32 R6, R18, UR41, R236 ;  /* 0x0000002912067c25 */ /* 0x000fe4000f8e00ec */
[----:B------:R-:W-:Y:S02]  /*4a70*/  STL [R1+0x5c], R22 ;  /* 0x00005c1601007387 */ /* 0x000fe40000100800 */
[----:B------:R-:W-:Y:S02]  /*4a80*/  IMAD.IADD R233, R7, 0x1, R22 ;  /* 0x0000000107e97824 */ /* 0x000fe400078e0216 */
[----:B------:R-:W-:Y:S01]  /*4a90*/  IMAD.MOV.U32 R232, RZ, RZ, R6 ;  /* 0x000000ffffe87224 */ /* 0x000fe200078e0006 */
[----:B------:R0:W-:Y:S01]  /*4aa0*/  STL.64 [R1+0x50], R6 ;  /* 0x0000500601007387 */ /* 0x0001e20000100a00 */
[----:B------:R-:W-:Y:S01]  /*4ab0*/  IMAD R11, R17, R23, UR4 ;  /* 0x00000004110b7e24 */ /* 0x000fe2000f8e0217 */
[----:B------:R-:W-:-:S02]  /*4ac0*/  ULDC.64 UR4, c[0x0][0x5c0] ;  /* 0x0001700000047ab9 */ /* 0x000fc40000000a00 */
[----:B------:R1:W-:Y:S01]  /*4ad0*/  STL.64 [R1+0x48], R232 ;  /* 0x000048e801007387 */ /* 0x0003e20000100a00 */
[----:B------:R-:W-:-:S03]  /*4ae0*/  ISETP.GT.AND P3, PT, R0, 0x1, PT ;  /* 0x000000010000780c */ /* 0x000fc60003f64270 */
[----:B------:R1:W-:Y:S01]  /*4af0*/  STL [R1+0x60], R11 ;  /* 0x0000600b01007387 */ /* 0x0003e20000100800 */
[----:B0-----:R-:W-:-:S04]  /*4b00*/  IMAD.WIDE.U32 R6, R17, R12, R232 ;  /* 0x0000000c11067225 */ /* 0x001fc800078e00e8 */
[----:B------:R-:W-:Y:S01]  /*4b10*/  IMAD.IADD R5, R7, 0x1, R11 ;  /* 0x0000000107057824 */ /* 0x000fe200078e020b */
[----:B---3--:R-:W-:-:S04]  /*4b20*/  LEA R8, P2, R6, R20, 0x1 ;  /* 0x0000001406087211 */ /* 0x008fc800078408ff */
[----:B------:R-:W-:-:S05]  /*4b30*/  LEA.HI.X R9, R6, R21, R5, 0x1, P2 ;  /* 0x0000001506097211 */ /* 0x000fca00010f0c05 */
[----:B------:R0:W3:Y:S01]  /*4b40*/  @P1 LDG.E.LTC128B.U16 R14, desc[UR50][R8.64] ;  /* 0x00000032080e1981 */ /* 0x0000e2000c1e1520 */
[----:B------:R-:W-:Y:S01]  /*4b50*/  LEA R6, P2, R4, UR4, 0x1 ;  /* 0x0000000404067c11 */ /* 0x000fe2000f8408ff */
[----:B------:R-:W-:Y:S01]  /*4b60*/  BSSY B1, `(.L_x_30) ;  /* 0x0000013000017945 */ /* 0x000fe20003800000 */
[C---:B------:R-:W-:Y:S01]  /*4b70*/  SHF.L.U64.HI R235, R12.reuse, 0x3, R23 ;  /* 0x000000030ceb7819 */ /* 0x040fe20000010217 */
[----:B------:R-:W-:Y:S01]  /*4b80*/  IMAD.SHL.U32 R234, R12, 0x8, RZ ;  /* 0x000000080cea7824 */ /* 0x000fe200078e00ff */
[----:B------:R-:W-:Y:S02]  /*4b90*/  LEA.HI.X R7, R4, UR5, R10, 0x1, P2 ;  /* 0x0000000504077c11 */ /* 0x000fe400090f0c0a */
[----:B------:R-:W-:Y:S01]  /*4ba0*/  ISETP.GT.AND P2, PT, R3, RZ, P3 ;  /* 0x000000ff0300720c */ /* 0x000fe20001f44270 */
[----:B0-----:R-:W-:-:S04]  /*4bb0*/  IMAD.WIDE.U32 R8, R17, R12, R236 ;  /* 0x0000000c11087225 */ /* 0x001fc800078e00ec */
[----:B------:R-:W-:Y:S02]  /*4bc0*/  IMAD.IADD R9, R11, 0x1, R9 ;  /* 0x000000010b097824 */ /* 0x000fe400078e0209 */
[----:B------:R-:W-:-:S04]  /*4bd0*/  IMAD.WIDE.U32 R8, R18, UR41, R8 ;  /* 0x0000002912087c25 */ /* 0x000fc8000f8e0008 */
[----:B------:R-:W-:Y:S01]  /*4be0*/  IMAD.IADD R9, R22, 0x1, R9 ;  /* 0x0000000116097824 */ /* 0x000fe200078e0209 */
[----:B------:R-:W-:Y:S01]  /*4bf0*/  LEA R4, P4, R8, R20, 0x1 ;  /* 0x0000001408047211 */ /* 0x000fe200078808ff */
[----:B---3--:R-:W-:-:S05]  /*4c00*/  HADD2.F32 R5, -RZ, R14.H0_H0 ;  /* 0x2000000eff057230 */ /* 0x008fca0000004100 */
[----:B------:R-:W-:-:S04]  /*4c10*/  FMUL R5, R5, R16 ;  /* 0x0000001005057220 */ /* 0x000fc80000400000 */
[----:B--2---:R-:W-:-:S05]  /*4c20*/  FFMA R5, R13, R2, R5 ;  /* 0x000000020d057223 */ /* 0x004fca0000000005 */
[----:B------:R-:W-:-:S04]  /*4c30*/  F2FP.F16.F32.PACK_AB R5, RZ, R5 ;  /* 0x00000005ff05723e */ /* 0x000fc800000000ff */
[----:B------:R-:W-:Y:S02]  /*4c40*/  PRMT R10, R5, 0x7610, R10 ;  /* 0x00007610050a7816 */ /* 0x000fe4000000000a */
[----:B------:R-:W-:-:S03]  /*4c50*/  LEA.HI.X R5, R8, R21, R9, 0x1, P4 ;  /* 0x0000001508057211 */ /* 0x000fc600020f0c09 */
[----:B------:R1:W-:Y:S01]  /*4c60*/  @P1 STG.E.U16 desc[UR50][R6.64], R10 ;  /* 0x0000000a06001986 */ /* 0x0003e2000c101532 */
[----:B------:R-:W-:Y:S05]  /*4c70*/  @!P2 BRA `(.L_x_31) ;  /* 0x000000000004a947 */ /* 0x000fea0003800000 */
[----:B------:R0:W5:Y:S02]  /*4c80*/  LDG.E.LTC128B.U16 R14, desc[UR50][R4.64+0x2] ;  /* 0x00000232040e7981 */ /* 0x000164000c1e1520 */
.L_x_31:
[----:B------:R-:W-:Y:S05]  /*4c90*/  BSYNC B1 ;  /* 0x0000000000017941 */ /* 0x000fea0003800000 */
.L_x_30:
[----:B------:R0:W-:Y:S04]  /*4ca0*/  STL.64 [R1+0x80], R4 ;  /* 0x0000800401007387 */ /* 0x0001e80000100a00 */
[----:B-1----:R-:W2:Y:S04]  /*4cb0*/  LDL R10, [R1+0x24] ;  /* 0x00002400010a7983 */ /* 0x002ea80000100800 */
[----:B0-----:R-:W3:Y:S01]  /*4cc0*/  LDL.64 R4, [R1+0x50] ;  /* 0x0000500001047983 */ /* 0x001ee20000100a00 */
[----:B-----5:R-:W-:Y:S02]  /*4cd0*/  HADD2.F32 R8, -RZ, R14.H0_H0 ;  /* 0x2000000eff087230 */ /* 0x020fe40000004100 */
[----:B------:R-:W-:Y:S01]  /*4ce0*/  IMAD.WIDE.U32 R12, R17, R12, R234 ;  /* 0x0000000c110c7225 */ /* 0x000fe200078e00ea */
[----:B------:R-:W-:Y:S01]  /*4cf0*/  ISETP.GT.AND P1, PT, R3, 0x8, P0 ;  /* 0x000000080300780c */ /* 0x000fe20000724270 */
[----:B------:R-:W4:Y:S02]  /*4d00*/  LDL.LU R19, [R1+0x28] ;  /* 0x0000280001137983 */ /* 0x000f240000300800 */
[----:B------:R-:W-:Y:S01]  /*4d10*/  FMUL R8, R8, R16 ;  /* 0x0000001008087220 */ /* 0x000fe20000400000 */
[----:B------:R-:W-:-:S03]  /*4d20*/  IMAD.IADD R15, R11, 0x1, R13 ;  /* 0x000000010b0f7824 */ /* 0x000fc600078e020d */
[----:B--2---:R-:W-:Y:S01]  /*4d30*/  FFMA R10, R10, R2, R8 ;  /* 0x000000020a0a7223 */ /* 0x004fe20000000008 */
[----:B---3--:R-:W-:-:S04]  /*4d40*/  IADD3 R9, P4, R4, R12, RZ ;  /* 0x0000000c04097210 */ /* 0x008fc80007f9e0ff */
[----:B------:R-:W-:Y:S01]  /*4d50*/  F2FP.F16.F32.PACK_AB R10, RZ, R10 ;  /* 0x0000000aff0a723e */ /* 0x000fe200000000ff */
[----:B------:R-:W5:Y:S01]  /*4d60*/  LDL.LU.64 R4, [R1+0x80] ;  /* 0x0000800001047983 */ /* 0x000f620000300a00 */
[----:B------:R-:W-:Y:S01]  /*4d70*/  IMAD.X R11, R15, 0x1, R233, P4 ;  /* 0x000000010f0b7824 */ /* 0x000fe200020e06e9 */
[----:B------:R-:W-:-:S04]  /*4d80*/  LEA R8, P4, R9, R20, 0x1 ;  /* 0x0000001409087211 */ /* 0x000fc800078808ff */
[----:B------:R-:W-:Y:S01]  /*4d90*/  LEA.HI.X R9, R9, R21, R11, 0x1, P4 ;  /* 0x0000001509097211 */ /* 0x000fe200020f0c0b */
[----:B------:R0:W-:Y:S04]  /*4da0*/  @P2 STG.E.U16 desc[UR50][R6.64+0x2], R10 ;  /* 0x0000020a06002986 */ /* 0x0001e8000c101532 */
[----:B------:R1:W2:Y:S01]  /*4db0*/  @P1 LDG.E.LTC128B.U16 R14, desc[UR50][R8.64] ;  /* 0x00000032080e1981 */ /* 0x0002a2000c1e1520 */
[----:B0-----:R-:W-:-:S05]  /*4dc0*/  IADD3 R10, P2, R236, R12, RZ ;  /* 0x0000000cec0a7210 */ /* 0x001fca0007f5e0ff */
[----:B------:R-:W-:Y:S02]  /*4dd0*/  IMAD.X R11, R237, 0x1, R15, P2 ;  /* 0x00000001ed0b7824 */ /* 0x000fe400010e060f */
[----:B------:R-:W-:-:S04]  /*4de0*/  IMAD.WIDE.U32 R10, R18, UR41, R10 ;  /* 0x00000029120a7c25 */ /* 0x000fc8000f8e000a */
[----:B-1----:R-:W-:Y:S01]  /*4df0*/  IMAD.IADD R9, R22, 0x1, R11 ;  /* 0x0000000116097824 */ /* 0x002fe200078e020b */
[----:B------:R-:W-:Y:S01]  /*4e00*/  ISETP.GT.AND P5, PT, R3, 0x8, P3 ;  /* 0x000000080300780c */ /* 0x000fe20001fa4270 */
[----:B------:R-:W-:Y:S01]  /*4e10*/  BSSY B1, `(.L_x_32) ;  /* 0x0000013000017945 */ /* 0x000fe20003800000 */
[----:B--2---:R-:W-:-:S05]  /*4e20*/  HADD2.F32 R8, -RZ, R14.H0_H0 ;  /* 0x2000000eff087230 */ /* 0x004fca0000004100 */
[----:B------:R-:W-:Y:S01]  /*4e30*/  FMUL R18, R8, R16 ;  /* 0x0000001008127220 */ /* 0x000fe20000400000 */
[----:B------:R-:W-:-:S04]  /*4e40*/  LEA R8, P2, R10, R20, 0x1 ;  /* 0x000000140a087211 */ /* 0x000fc800078408ff */
[----:B------:R-:W-:Y:S01]  /*4e50*/  LEA.HI.X R9, R10, R21, R9, 0x1, P2 ;  /* 0x000000150a097211 */ /* 0x000fe200010f0c09 */
[----:B------:R-:W-:Y:S02]  /*4e60*/  IMAD.U32 R10, RZ, RZ, UR8 ;  /* 0x00000008ff0a7e24 */ /* 0x000fe4000f8e00ff */
[----:B----4-:R-:W-:Y:S01]  /*4e70*/  FFMA R11, R19, R2, R18 ;  /* 0x00000002130b7223 */ /* 0x010fe20000000012 */
[----:B------:R-:W-:Y:S02]  /*4e80*/  IMAD.U32 R19, RZ, RZ, UR8 ;  /* 0x00000008ff137e24 */ /* 0x000fe4000f8e00ff */
[----:B------:R-:W-:Y:S02]  /*4e90*/  IMAD.U32 R18, RZ, RZ, UR9 ;  /* 0x00000009ff127e24 */ /* 0x000fe4000f8e00ff */
[----:B------:R-:W-:Y:S01]  /*4ea0*/  IMAD.SHL.U32 R232, R10, 0x10, RZ ;  /* 0x000000100ae87824 */ /* 0x000fe200078e00ff */
[----:B------:R-:W-:Y:S02]  /*4eb0*/  F2FP.F16.F32.PACK_AB R11, RZ, R11 ;  /* 0x0000000bff0b723e */ /* 0x000fe400000000ff */
[----:B------:R-:W-:-:S02]  /*4ec0*/  SHF.L.U64.HI R22, R19, 0x4, R18 ;  /* 0x0000000413167819 */ /* 0x000fc40000010212 */
[----:B------:R-:W-:Y:S02]  /*4ed0*/  IADD3 R10, P2, R232, R6, RZ ;  /* 0x00000006e80a7210 */ /* 0x000fe40007f5e0ff */
[----:B------:R-:W-:-:S03]  /*4ee0*/  PRMT R18, R11, 0x7610, R18 ;  /* 0x000076100b127816 */ /* 0x000fc60000000012 */
[----:B------:R-:W-:Y:S01]  /*4ef0*/  IMAD.X R11, R22, 0x1, R7, P2 ;  /* 0x00000001160b7824 */ /* 0x000fe200010e0607 */
[----:B------:R0:W-:Y:S04]  /*4f00*/  STL [R1+0x20], R22 ;  /* 0x0000201601007387 */ /* 0x0001e80000100800 */
[----:B------:R0:W-:Y:S01]  /*4f10*/  @P1 STG.E.U16 desc[UR50][R10.64], R18 ;  /* 0x000000120a001986 */ /* 0x0001e2000c101532 */
[----:B------:R-:W-:Y:S05]  /*4f20*/  @!P5 BRA `(.L_x_33) ;  /* 0x000000000004d947 */ /* 0x000fea0003800000 */
[----:B------:R1:W5:Y:S02]  /*4f30*/  LDG.E.LTC128B.U16 R14, desc[UR50][R8.64+0x2] ;  /* 0x00000232080e7981 */ /* 0x000364000c1e1520 */
.L_x_33:
[----:B------:R-:W-:Y:S05]  /*4f40*/  BSYNC B1 ;  /* 0x0000000000017941 */ /* 0x000fea0003800000 */
.L_x_32:
[----:B------:R-:W2:Y:S01]  /*4f50*/  LDL.LU R19, [R1+0x2c] ;  /* 0x00002c0001137983 */ /* 0x000ea20000300800 */
[----:B0----5:R-:W-:Y:S01]  /*4f60*/  HADD2.F32 R18, -RZ, R14.H0_H0 ;  /* 0x2000000eff127230 */ /* 0x021fe20000004100 */
[----:B------:R-:W-:Y:S01]  /*4f70*/  ISETP.GT.AND P2, PT, R0, 0x8, PT ;  /* 0x000000080000780c */ /* 0x000fe20003f44270 */
[----:B------:R-:W-:Y:S03]  /*4f80*/  BSSY B1, `(.L_x_34) ;  /* 0x0000008000017945 */ /* 0x000fe60003800000 */
[----:B------:R-:W-:Y:S01]  /*4f90*/  FMUL R18, R18, R16 ;  /* 0x0000001012127220 */ /* 0x000fe20000400000 */
[----:B------:R-:W-:-:S03]  /*4fa0*/  ISETP.GT.AND P4, PT, R3, RZ, P2 ;  /* 0x000000ff0300720c */ /* 0x000fc60001784270 */
[----:B--2---:R-:W-:-:S05]  /*4fb0*/  FFMA R18, R19, R2, R18 ;  /* 0x0000000213127223 */ /* 0x004fca0000000012 */
[----:B------:R-:W-:-:S05]  /*4fc0*/  F2FP.F16.F32.PACK_AB R18, RZ, R18 ;  /* 0x00000012ff12723e */ /* 0x000fca00000000ff */
[----:B------:R0:W-:Y:S01]  /*4fd0*/  @P5 STG.E.U16 desc[UR50][R10.64+0x2], R18 ;  /* 0x000002120a005986 */ /* 0x0001e2000c101532 */
[----:B------:R-:W-:Y:S05]  /*4fe0*/  @!P4 BRA `(.L_x_35) ;  /* 0x000000000004c947 */ /* 0x000fea0003800000 */
[----:B------:R2:W5:Y:S02]  /*4ff0*/  LDG.E.LTC128B.U16 R14, desc[UR50][R4.64+0x10] ;  /* 0x00001032040e7981 */ /* 0x000564000c1e1520 */
.L_x_35:
[----:B------:R-:W-:Y:S05]  /*5000*/  BSYNC B1 ;  /* 0x0000000000017941 */ /* 0x000fea0003800000 */
.L_x_34:
[----:B------:R-:W3:Y:S01]  /*5010*/  LDL.LU R19, [R1+0x30] ;  /* 0x0000300001137983 */ /* 0x000ee20000300800 */
[----:B0----5:R-:W-:Y:S01]  /*5020*/  HADD2.F32 R18, -RZ, R14.H0_H0 ;  /* 0x2000000eff127230 */ /* 0x021fe20000004100 */
[----:B------:R-:W-:Y:S01]  /*5030*/  ISETP.GT.AND P1, PT, R0, 0x9, PT ;  /* 0x000000090000780c */ /* 0x000fe20003f24270 */
[----:B------:R-:W-:Y:S03]  /*5040*/  BSSY B1, `(.L_x_36) ;  /* 0x0000008000017945 */ /* 0x000fe60003800000 */
[----:B------:R-:W-:Y:S01]  /*5050*/  FMUL R18, R18, R16 ;  /* 0x0000001012127220 */ /* 0x000fe20000400000 */
[----:B------:R-:W-:-:S03]  /*5060*/  ISETP.GT.AND P5, PT, R3, RZ, P1 ;  /* 0x000000ff0300720c */ /* 0x000fc60000fa4270 */
[----:B---3--:R-:W-:-:S05]  /*5070*/  FFMA R18, R19, R2, R18 ;  /* 0x0000000213127223 */ /* 0x008fca0000000012 */
[----:B------:R-:W-:-:S05]  /*5080*/  F2FP.F16.F32.PACK_AB R18, RZ, R18 ;  /* 0x00000012ff12723e */ /* 0x000fca00000000ff */
[----:B------:R0:W-:Y:S01]  /*5090*/  @P4 STG.E.U16 desc[UR50][R6.64+0x10], R18 ;  /* 0x0000101206004986 */ /* 0x0001e2000c101532 */
[----:B------:R-:W-:Y:S05]  /*50a0*/  @!P5 BRA `(.L_x_37) ;  /* 0x000000000004d947 */ /* 0x000fea0003800000 */
[----:B------:R3:W5:Y:S02]  /*50b0*/  LDG.E.LTC128B.U16 R14, desc[UR50][R4.64+0x12] ;  /* 0x00001232040e7981 */ /* 0x000764000c1e1520 */
.L_x_37:
[----:B------:R-:W-:Y:S05]  /*50c0*/  BSYNC B1 ;  /* 0x0000000000017941 */ /* 0x000fea0003800000 */
.L_x_36:
[----:B------:R-:W4:Y:S01]  /*50d0*/  LDL.LU R19, [R1+0x34] ;  /* 0x0000340001137983 */ /* 0x000f220000300800 */
[----:B0----5:R-:W-:Y:S01]  /*50e0*/  HADD2.F32 R18, -RZ, R14.H0_H0 ;  /* 0x2000000eff127230 */ /* 0x021fe20000004100 */
[----:B------:R-:W-:Y:S01]  /*50f0*/  ISETP.GT.AND P4, PT, R3, 0x8, P2 ;  /* 0x000000080300780c */ /* 0x000fe20001784270 */
[----:B------:R-:W-:Y:S03]  /*5100*/  BSSY B1, `(.L_x_38) ;  /* 0x0000007000017945 */ /* 0x000fe60003800000 */
[----:B------:R-:W-:-:S04]  /*5110*/  FMUL R18, R18, R16 ;  /* 0x0000001012127220 */ /* 0x000fc80000400000 */
[----:B----4-:R-:W-:-:S05]  /*5120*/  FFMA R18, R19, R2, R18 ;  /* 0x0000000213127223 */ /* 0x010fca0000000012 */
[----:B------:R-:W-:-:S05]  /*5130*/  F2FP.F16.F32.PACK_AB R18, RZ, R18 ;  /* 0x00000012ff12723e */ /* 0x000fca00000000ff */
[----:B------:R0:W-:Y:S01]  /*5140*/  @P5 STG.E.U16 desc[UR50][R6.64+0x12], R18 ;  /* 0x0000121206005986 */ /* 0x0001e2000c101532 */
[----:B------:R-:W-:Y:S05]  /*5150*/  @!P4 BRA `(.L_x_39) ;  /* 0x000000000004c947 */ /* 0x000fea0003800000 */
[----:B------:R4:W5:Y:S02]  /*5160*/  LDG.E.LTC128B.U16 R14, desc[UR50][R8.64+0x10] ;  /* 0x00001032080e7981 */ /* 0x000964000c1e1520 */
.L_x_39:
[----:B------:R-:W-:Y:S05]  /*5170*/  BSYNC B1 ;  /* 0x0000000000017941 */ /* 0x000fea0003800000 */
.L_x_38:
[----:B------:R-:W2:Y:S01]  /*5180*/  LDL.LU R19, [R1+0x38] ;  /* 0x0000380001137983 */ /* 0x000ea20000300800 */
[----:B0----5:R-:W-:Y:S01]  /*5190*/  HADD2.F32 R18, -RZ, R14.H0_H0 ;  /* 0x2000000eff127230 */ /* 0x021fe20000004100 */
[----:B------:R-:W-:Y:S01]  /*51a0*/  ISETP.GT.AND P5, PT, R3, 0x8, P1 ;  /* 0x000000080300780c */ /* 0x000fe20000fa4270 */
[----:B------:R-:W-:Y:S03]  /*51b0*/  BSSY B1, `(.L_x_40) ;  /* 0x0000007000017945 */ /* 0x000fe60003800000 */
[----:B------:R-:W-:-:S04]  /*51c0*/  FMUL R18, R18, R16 ;  /* 0x0000001012127220 */ /* 0x000fc80000400000 */
[----:B--2---:R-:W-:-:S05]  /*51d0*/  FFMA R18, R19, R2, R18 ;  /* 0x0000000213127223 */ /* 0x004fca0000000012 */
[----:B------:R-:W-:-:S05]  /*51e0*/  F2FP.F16.F32.PACK_AB R18, RZ, R18 ;  /* 0x00000012ff12723e */ /* 0x000fca00000000ff */
[----:B------:R0:W-:Y:S01]  /*51f0*/  @P4 STG.E.U16 desc[UR50][R10.64+0x10], R18 ;  /* 0x000010120a004986 */ /* 0x0001e2000c101532 */
[----:B------:R-:W-:Y:S05]  /*5200*/  @!P5 BRA `(.L_x_41) ;  /* 0x000000000004d947 */ /* 0x000fea0003800000 */
[----:B------:R2:W5:Y:S02]  /*5210*/  LDG.E.LTC128B.U16 R14, desc[UR50][R8.64+0x12] ;  /* 0x00001232080e7981 */ /* 0x000564000c1e1520 */
.L_x_41:
[----:B------:R-:W-:Y:S05]  /*5220*/  BSYNC B1 ;  /* 0x0000000000017941 */ /* 0x000fea0003800000 */
.L_x_40:
[----:B------:R-:W3:Y:S04]  /*5230*/  LDL.LU R233, [R1+0x3c] ;  /* 0x00003c0001e97983 */ /* 0x000ee80000300800 */
[----:B------:R1:W-:Y:S04]  /*5240*/  STL.64 [R1+0x90], R6 ;  /* 0x0000900601007387 */ /* 0x0003e80000100a00 */
[----:B-1----:R-:W4:Y:S04]  /*5250*/  LDL.64 R6, [R1+0x48] ;  /* 0x0000480001067983 */ /* 0x002f280000100a00 */
[----:B------:R-:W2:Y:S04]  /*5260*/  LDL.LU R19, [R1] ;  /* 0x0000000001137983 */ /* 0x000ea80000300800 */
[----:B------:R1:W-:Y:S04]  /*5270*/  STL [R1+0x88], R0 ;  /* 0x0000880001007387 */ /* 0x0003e80000100800 */
[----:B-1----:R-:W4:Y:S01]  /*5280*/  LDL R0, [R1+0x40] ;  /* 0x0000400001007983 */ /* 0x002f220000100800 */
[----:B------:R-:W-:-:S02]  /*5290*/  IMAD.MOV.U32 R13, RZ, RZ, R15 ;  /* 0x000000ffff0d7224 */ /* 0x000fc400078e000f */
[----:B0----5:R-:W-:Y:S01]  /*52a0*/  HADD2.F32 R18, -RZ, R14.H0_H0 ;  /* 0x2000000eff127230 */ /* 0x021fe20000004100 */
[----:B------:R4:W-:Y:S01]  /*52b0*/  STL.64 [R1+0x80], R4 ;  /* 0x0000800401007387 */ /* 0x0009e20000100a00 */
[----:B------:R-:W-:-:S03]  /*52c0*/  IMAD R23, R23, 0x78, RZ ;  /* 0x0000007817177824 */ /* 0x000fc600078e02ff */
[----:B------:R-:W-:Y:S01]  /*52d0*/  FMUL R18, R18, R16 ;  /* 0x0000001012127220 */ /* 0x000fe20000400000 */
[----:B------:R-:W-:-:S03]  /*52e0*/  ISETP.GT.AND P4, PT, R3, 0x80, P0 ;  /* 0x000000800300780c */ /* 0x000fc60000784270 */
[----:B---3--:R-:W-:-:S05]  /*52f0*/  FFMA R18, R233, R2, R18 ;  /* 0x00000002e9127223 */ /* 0x008fca0000000012 */
[----:B------:R-:W-:Y:S01]  /*5300*/  F2FP.F16.F32.PACK_AB R18, RZ, R18 ;  /* 0x00000012ff12723e */ /* 0x000fe200000000ff */
[----:B----4-:R-:W-:Y:S02]  /*5310*/  IMAD.WIDE.U32 R4, R0, 0x78, R12 ;  /* 0x0000007800047825 */ /* 0x010fe400078e000c */
[----:B------:R-:W3:Y:S02]  /*5320*/  LDL.64 R12, [R1+0x50] ;  /* 0x00005000010c7983 */ /* 0x000ee40000100a00 */
[----:B------:R-:W-:Y:S02]  /*5330*/  IMAD.IADD R233, R5, 0x1, R23 ;  /* 0x0000000105e97824 */ /* 0x000fe400078e0217 */
[----:B------:R0:W-:Y:S04]  /*5340*/  @P5 STG.E.U16 desc[UR50][R10.64+0x12], R18 ;  /* 0x000012120a005986 */ /* 0x0001e8000c101532 */
[----:B------:R-:W-:Y:S04]  /*5350*/  STL [R1+0x44], R23 ;  /* 0x0000441701007387 */ /* 0x000fe80000100800 */
[----:B------:R1:W-:Y:S01]  /*5360*/  STL [R1+0x34], R233 ;  /* 0x000034e901007387 */ /* 0x0003e20000100800 */
[----:B0-----:R-:W-:-:S02]  /*5370*/  PRMT R18, R14, 0x7610, R18 ;  /* 0x000076100e127816 */ /* 0x001fc40000000012 */
[----:B---3--:R-:W-:-:S05]  /*5380*/  IADD3 R13, P5, R12, R4, RZ ;  /* 0x000000040c0d7210 */ /* 0x008fca0007fbe0ff */
[----:B------:R-:W-:Y:S01]  /*5390*/  IMAD.X R15, R233, 0x1, R7, P5 ;  /* 0x00000001e90f7824 */ /* 0x000fe200028e0607 */
[C---:B------:R-:W-:Y:S01]  /*53a0*/  LEA R12, P5, R13.reuse, R20, 0x1 ;  /* 0x000000140d0c7211 */ /* 0x040fe200078a08ff */
[----:B------:R-:W5:Y:S03]  /*53b0*/  LDL.LU.64 R6, [R1+0x90] ;  /* 0x0000900001067983 */ /* 0x000f660000300a00 */
[----:B------:R-:W-:-:S05]  /*53c0*/  LEA.HI.X R13, R13, R21, R15, 0x1, P5 ;  /* 0x000000150d0d7211 */ /* 0x000fca00028f0c0f */
[----:B------:R0:W3:Y:S02]  /*53d0*/  @P4 LDG.E.LTC128B.U16 R18, desc[UR50][R12.64] ;  /* 0x000000320c124981 */ /* 0x0000e4000c1e1520 */
[----:B0-----:R-:W-:-:S04]  /*53e0*/  IMAD.U32 R13, RZ, RZ, UR8 ;  /* 0x00000008ff0d7e24 */ /* 0x001fc8000f8e00ff */
[----:B------:R-:W-:-:S04]  /*53f0*/  IMAD.WIDE.U32 R14, R13, 0xf0, R10 ;  /* 0x000000f00d0e7825 */ /* 0x000fc800078e000a */
[----:B------:R-:W-:Y:S01]  /*5400*/  @P4 IMAD.MOV.U32 R232, RZ, RZ, R14 ;  /* 0x000000ffffe84224 */ /* 0x000fe200078e000e */
[----:B------:R0:W-:Y:S01]  /*5410*/  STL.64 [R1+0x28], R14 ;  /* 0x0000280e01007387 */ /* 0x0001e20000100a00 */
[----:B---3--:R-:W-:-:S05]  /*5420*/  HADD2.F32 R12, -RZ, R18.H0_H0 ;  /* 0x20000012ff0c7230 */ /* 0x008fca0000004100 */
[----:B------:R-:W-:-:S04]  /*5430*/  FMUL R12, R12, R16 ;  /* 0x000000100c0c7220 */ /* 0x000fc80000400000 */
[----:B--2---:R-:W-:Y:S01]  /*5440*/  FFMA R12, R19, R2, R12 ;  /* 0x00000002130c7223 */ /* 0x004fe2000000000c */
[----:B------:R-:W-:-:S04]  /*5450*/  IMAD.U32 R19, RZ, RZ, UR9 ;  /* 0x00000009ff137e24 */ /* 0x000fc8000f8e00ff */
[----:B------:R-:W-:Y:S01]  /*5460*/  IMAD R19, R19, 0xf0, RZ ;  /* 0x000000f013137824 */ /* 0x000fe200078e02ff */
[----:B------:R-:W-:-:S03]  /*5470*/  F2FP.F16.F32.PACK_AB R12, RZ, R12 ;  /* 0x0000000cff0c723e */ /* 0x000fc600000000ff */
[----:B-1----:R-:W-:Y:S02]  /*5480*/  IMAD.IADD R233, R15, 0x1, R19 ;  /* 0x000000010fe97824 */ /* 0x002fe400078e0213 */
[----:B0-----:R-:W-:-:S03]  /*5490*/  IMAD.WIDE.U32 R14, R0, 0x78, R234 ;  /* 0x00000078000e7825 */ /* 0x001fc600078e00ea */
[----:B------:R0:W-:Y:S01]  /*54a0*/  @P4 STG.E.U16 desc[UR50][R232.64], R12 ;  /* 0x0000000ce8004986 */ /* 0x0001e2000c101532 */
[----:B------:R-:W-:Y:S02]  /*54b0*/  IMAD.IADD R23, R23, 0x1, R15 ;  /* 0x0000000117177824 */ /* 0x000fe400078e020f */
[----:B------:R-:W-:Y:S01]  /*54c0*/  IMAD.MOV.U32 R22, RZ, RZ, R14 ;  /* 0x000000ffff167224 */ /* 0x000fe200078e000e */
[----:B------:R1:W-:Y:S03]  /*54d0*/  STL.64 [R1+0x70], R14 ;  /* 0x0000700e01007387 */ /* 0x0003e60000100a00 */
[----:B0-----:R-:W-:Y:S02]  /*54e0*/  IMAD.WIDE.U32 R12, R17, R0, R22 ;  /* 0x00000000110c7225 */ /* 0x001fe400078e0016 */
[----:B------:R0:W5:Y:S01]  /*54f0*/  LDL.LU R0, [R1+0x88] ;  /* 0x0000880001007983 */ /* 0x0001620000300800 */
[----:B-1----:R-:W-:-:S03]  /*5500*/  IADD3 R14, P4, R236, R12, RZ ;  /* 0x0000000cec0e7210 */ /* 0x002fc60007f9e0ff */
[----:B------:R-:W2:Y:S04]  /*5510*/  LDL R15, [R1+0x60] ;  /* 0x00006000010f7983 */ /* 0x000ea80000100800 */
[----:B------:R-:W3:Y:S01]  /*5520*/  LDL R12, [R1+0x58] ;  /* 0x00005800010c7983 */ /* 0x000ee20000100800 */
[----:B--2---:R-:W-:-:S03]  /*5530*/  IADD3.X R15, R237, R15, R13, P4, !PT ;  /* 0x0000000fed0f7210 */ /* 0x004fc600027fe40d */
[----:B------:R-:W2:Y:S01]  /*5540*/  LDL R13, [R1+0x5c] ;  /* 0x00005c00010d7983 */ /* 0x000ea20000100800 */
[----:B---3--:R-:W-:-:S03]  /*5550*/  IMAD.WIDE.U32 R14, R12, UR41, R14 ;  /* 0x000000290c0e7c25 */ /* 0x008fc6000f8e000e */
[----:B------:R-:W-:Y:S01]  /*5560*/  LEA R12, P4, R14, R20, 0x1 ;  /* 0x000000140e0c7211 */ /* 0x000fe200078808ff */
[----:B------:R-:W-:Y:S01]  /*5570*/  BSSY B1, `(.L_x_42) ;  /* 0x0000009000017945 */ /* 0x000fe20003800000 */
[----:B--2---:R-:W-:-:S05]  /*5580*/  IMAD.IADD R13, R13, 0x1, R15 ;  /* 0x000000010d0d7824 */ /* 0x004fca00078e020f */
[----:B------:R-:W-:Y:S02]  /*5590*/  LEA.HI.X R13, R14, R21, R13, 0x1, P4 ;  /* 0x000000150e0d7211 */ /* 0x000fe400020f0c0d */
[----:B------:R-:W-:Y:S02]  /*55a0*/  IADD3 R14, P5, R234, R4, RZ ;  /* 0x00000004ea0e7210 */ /* 0x000fe40007fbe0ff */
[----:B------:R0:W5:Y:S04]  /*55b0*/  LDL.LU.64 R4, [R1+0x80] ;  /* 0x0000800001047983 */ /* 0x0001680000300a00 */
[----:B------:R0:W-:Y:S01]  /*55c0*/  STL [R1], R14 ;  /* 0x0000000e01007387 */ /* 0x0001e20000100800 */
[----:B------:R-:W-:-:S13]  /*55d0*/  ISETP.GT.AND P4, PT, R3, 0x80, P3 ;  /* 0x000000800300780c */ /* 0x000fda0001f84270 */
[----:B0-----:R-:W-:Y:S05]  /*55e0*/  @!P4 BRA `(.L_x_43) ;  /* 0x000000000004c947 */ /* 0x001fea0003800000 */
[----:B------:R0:W5:Y:S02]  /*55f0*/  LDG.E.LTC128B.U16 R18, desc[UR50][R12.64+0x2] ;  /* 0x000002320c127981 */ /* 0x000164000c1e1520 */
.L_x_43:
[----:B------:R-:W-:Y:S05]  /*5600*/  BSYNC B1 ;  /* 0x0000000000017941 */ /* 0x000fea0003800000 */
.L_x_42:
[----:B------:R-:W2:Y:S04]  /*5610*/  LDL.LU R14, [R1+0x34] ;  /* 0x00003400010e7983 */ /* 0x000ea80000300800 */
[----:B------:R-:W3:Y:S04]  /*5620*/  LDL R15, [R1+0x4] ;  /* 0x00000400010f7983 */ /* 0x000ee80000100800 */
[----:B------:R0:W-:Y:S04]  /*5630*/  STL.64 [R1+0x98], R12 ;  /* 0x0000980c01007387 */ /* 0x0001e80000100a00 */
[----:B0-----:R-:W4:Y:S04]  /*5640*/  LDL.64 R12, [R1] ;  /* 0x00000000010c7983 */ /* 0x001f280000100a00 */
[----:B------:R0:W-:Y:S04]  /*5650*/  STL.64 [R1+0x90], R8 ;  /* 0x0000900801007387 */ /* 0x0001e80000100a00 */
[----:B0-----:R-:W4:Y:S04]  /*5660*/  LDL.64 R8, [R1+0x48] ;  /* 0x0000480001087983 */ /* 0x001f280000100a00 */
[----:B-----5:R0:W-:Y:S04]  /*5670*/  STL.64 [R1+0x88], R6 ;  /* 0x0000880601007387 */ /* 0x0201e80000100a00 */
[----:B0-----:R0:W2:Y:S04]  /*5680*/  LDL.64 R6, [R1] ;  /* 0x0000000001067983 */ /* 0x0010a80000100a00 */
[----:B------:R3:W-:Y:S01]  /*5690*/  STL.64 [R1+0x80], R4 ;  /* 0x0000800401007387 */ /* 0x0007e20000100a00 */
[----:B--2---:R-:W-:-:S02]  /*56a0*/  IMAD.MOV.U32 R7, RZ, RZ, R14 ;  /* 0x000000ffff077224 */ /* 0x004fc400078e000e */
[----:B------:R-:W-:-:S05]  /*56b0*/  HADD2.F32 R14, -RZ, R18.H0_H0 ;  /* 0x20000012ff0e7230 */ /* 0x000fca0000004100 */
[----:B------:R-:W-:-:S04]  /*56c0*/  FMUL R14, R14, R16 ;  /* 0x000000100e0e7220 */ /* 0x000fc80000400000 */
[----:B---3--:R-:W-:Y:S02]  /*56d0*/  FFMA R5, R15, R2, R14 ;  /* 0x000000020f057223 */ /* 0x008fe4000000000e */
[----:B------:R-:W2:Y:S01]  /*56e0*/  LDL.64 R14, [R1+0x50] ;  /* 0x00005000010e7983 */ /* 0x000ea20000100a00 */
[----:B----4-:R-:W-:Y:S02]  /*56f0*/  IMAD.MOV.U32 R6, RZ, RZ, R12 ;  /* 0x000000ffff067224 */ /* 0x010fe400078e000c */
[----:B------:R-:W-:Y:S01]  /*5700*/  IMAD.X R7, R7, 0x1, R235, P5 ;  /* 0x0000000107077824 */ /* 0x000fe200028e06eb */
[----:B------:R0:W5:Y:S04]  /*5710*/  LDL.LU.64 R12, [R1+0x98] ;  /* 0x00009800010c7983 */ /* 0x0001680000300a00 */
[----:B------:R1:W-:Y:S01]  /*5720*/  STL [R1+0x4], R7 ;  /* 0x0000040701007387 */ /* 0x0003e20000100800 */
[----:B------:R-:W-:Y:S01]  /*5730*/  BSSY B1, `(.L_x_44) ;  /* 0x0000017000017945 */ /* 0x000fe20003800000 */
[----:B--2---:R-:W-:-:S05]  /*5740*/  IADD3 R14, P5, R6, R14, RZ ;  /* 0x0000000e060e7210 */ /* 0x004fca0007fbe0ff */
[----:B------:R-:W-:Y:S01]  /*5750*/  IMAD.X R15, R7, 0x1, R9, P5 ;  /* 0x00000001070f7824 */ /* 0x000fe200028e0609 */
[C---:B------:R-:W-:Y:S01]  /*5760*/  LEA R6, P5, R14.reuse, R20, 0x1 ;  /* 0x000000140e067211 */ /* 0x040fe200078a08ff */
[----:B------:R0:W5:Y:S03]  /*5770*/  LDL.LU.64 R8, [R1+0x90] ;  /* 0x0000900001087983 */ /* 0x0001660000300a00 */
[----:B-1----:R-:W-:Y:S01]  /*5780*/  LEA.HI.X R7, R14, R21, R15, 0x1, P5 ;  /* 0x000000150e077211 */ /* 0x002fe200028f0c0f */
[----:B------:R-:W-:Y:S01]  /*5790*/  IMAD.U32 R15, RZ, RZ, UR8 ;  /* 0x00000008ff0f7e24 */ /* 0x000fe2000f8e00ff */
[----:B------:R-:W-:-:S03]  /*57a0*/  F2FP.F16.F32.PACK_AB R14, RZ, R5 ;  /* 0x00000005ff0e723e */ /* 0x000fc600000000ff */
[----:B------:R-:W-:Y:S01]  /*57b0*/  IMAD.WIDE.U32 R4, R15, 0xf0, R10 ;  /* 0x000000f00f047825 */ /* 0x000fe200078e000a */
[----:B------:R1:W-:Y:S03]  /*57c0*/  STL.64 [R1+0x38], R6 ;  /* 0x0000380601007387 */ /* 0x0003e60000100a00 */
[----:B------:R-:W-:Y:S01]  /*57d0*/  IMAD.IADD R15, R19, 0x1, R5 ;  /* 0x00000001130f7824 */ /* 0x000fe200078e0205 */
[----:B------:R-:W-:Y:S01]  /*57e0*/  PRMT R19, R14, 0x7610, R19 ;  /* 0x000076100e137816 */ /* 0x000fe20000000013 */
[----:B------:R-:W-:Y:S01]  /*57f0*/  IMAD.MOV.U32 R14, RZ, RZ, R4 ;  /* 0x000000ffff0e7224 */ /* 0x000fe200078e0004 */
[----:B-1----:R0:W5:Y:S01]  /*5800*/  LDL.LU.64 R6, [R1+0x88] ;  /* 0x0000880001067983 */ /* 0x0021620000300a00 */
[----:B------:R-:W-:-:S03]  /*5810*/  ISETP.GT.AND P5, PT, R3, 0x88, P0 ;  /* 0x000000880300780c */ /* 0x000fc600007a4270 */
[----:B------:R1:W-:Y:S04]  /*5820*/  STL.64 [R1+0x30], R4 ;  /* 0x0000300401007387 */ /* 0x0003e80000100a00 */
[----:B------:R0:W-:Y:S04]  /*5830*/  @P4 STG.E.U16 desc[UR50][R14.64+0x2], R19 ;  /* 0x000002130e004986 */ /* 0x0001e8000c101532 */
[----:B-1----:R0:W5:Y:S04]  /*5840*/  LDL.LU.64 R4, [R1+0x80] ;  /* 0x0000800001047983 */ /* 0x0021680000300a00 */
[----:B------:R0:W-:Y:S01]  /*5850*/  STL.S16 [R1+0x7c], R18 ;  /* 0x00007c1201007387 */ /* 0x0001e20000100600 */
[----:B------:R-:W-:Y:S05]  /*5860*/  @!P5 BRA `(.L_x_45) ;  /* 0x00000000000cd947 */ /* 0x000fea0003800000 */
[----:B0-----:R-:W2:Y:S04]  /*5870*/  LDL.LU.64 R18, [R1+0x38] ;  /* 0x0000380001127983 */ /* 0x001ea80000300a00 */
[----:B--2---:R-:W2:Y:S04]  /*5880*/  LDG.E.LTC128B.U16 R18, desc[UR50][R18.64] ;  /* 0x0000003212127981 */ /* 0x004ea8000c1e1520 */
[----:B--2---:R1:W-:Y:S02]  /*5890*/  STL [R1+0x7c], R18 ;  /* 0x00007c1201007387 */ /* 0x0043e40000100800 */
.L_x_45:
[----:B------:R-:W-:Y:S05]  /*58a0*/  BSYNC B1 ;  /* 0x0000000000017941 */ /* 0x000fea0003800000 */
.L_x_44:
[----:B-----5:R2:W-:Y:S04]  /*58b0*/  STL.64 [R1+0xa0], R12 ;  /* 0x0000a00c01007387 */ /* 0x0205e80000100a00 */
[----:B--2---:R-:W2:Y:S04]  /*58c0*/  LDL.64 R12, [R1+0x28] ;  /* 0x00002800010c7983 */ /* 0x004ea80000100a00 */
[----:B------:R3:W-:Y:S04]  /*58d0*/  STL.64 [R1+0x98], R10 ;  /* 0x0000980a01007387 */ /* 0x0007e80000100a00 */
[----:B---3--:R-:W3:Y:S04]  /*58e0*/  LDL.LU R10, [R1+0x8] ;  /* 0x00000800010a7983 */ /* 0x008ee80000300800 */
[----:B------:R4:W-:Y:S04]  /*58f0*/  STL.64 [R1+0x90], R8 ;  /* 0x0000900801007387 */ /* 0x0009e80000100a00 */
[----:B----4-:R-:W4:Y:S04]  /*5900*/  LDL.LU.64 R8, [R1+0x70] ;  /* 0x0000700001087983 */ /* 0x010f280000300a00 */
[----:B0-----:R-:W4:Y:S04]  /*5910*/  LDL R19, [R1+0x40] ;  /* 0x0000400001137983 */ /* 0x001f280000100800 */
[----:B------:R0:W-:Y:S04]  /*5920*/  STL.64 [R1+0x88], R6 ;  /* 0x0000880601007387 */ /* 0x0001e80000100a00 */
[----:B0-----:R-:W4:Y:S04]  /*5930*/  LDL R6, [R1+0x60] ;  /* 0x0000600001067983 */ /* 0x001f280000100800 */
[----:B------:R-:W4:Y:S04]  /*5940*/  LDL R7, [R1+0x58] ;  /* 0x0000580001077983 */ /* 0x000f280000100800 */
[----:B------:R0:W-:Y:S04]  /*5950*/  STL [R1+0x84], R4 ;  /* 0x0000840401007387 */ /* 0x0001e80000100800 */
[----:B0-----:R-:W1:Y:S01]  /*5960*/  LDL.LU R4, [R1+0x7c] ;  /* 0x00007c0001047983 */ /* 0x001e620000300800 */
[----:B------:R-:W-:-:S03]  /*5970*/  IMAD.U32 R11, RZ, RZ, UR8 ;  /* 0x00000008ff0b7e24 */ /* 0x000fc6000f8e00ff */
[----:B------:R-:W-:Y:S01]  /*5980*/  STL [R1+0x80], R0 ;  /* 0x0000800001007387 */ /* 0x000fe20000100800 */
[----:B------:R-:W-:Y:S02]  /*5990*/  IMAD.SHL.U32 R11, R11, 0x10, RZ ;  /* 0x000000100b0b7824 */ /* 0x000fe400078e00ff */
[----:B-1----:R-:W-:-:S05]  /*59a0*/  HADD2.F32 R18, -RZ, R4.H0_H0 ;  /* 0x20000004ff127230 */ /* 0x002fca0000004100 */
[----:B------:R-:W-:-:S04]  /*59b0*/  FMUL R18, R18, R16 ;  /* 0x0000001012127220 */ /* 0x000fc80000400000 */
[----:B---3--:R-:W-:Y:S01]  /*59c0*/  FFMA R18, R10, R2, R18 ;  /* 0x000000020a127223 */ /* 0x008fe20000000012 */
[----:B--2---:R-:W-:Y:S02]  /*59d0*/  IADD3 R10, P4, R11, R12, RZ ;  /* 0x0000000c0b0a7210 */ /* 0x004fe40007f9e0ff */
[----:B------:R0:W5:Y:S02]  /*59e0*/  LDL.LU.64 R12, [R1+0xa0] ;  /* 0x0000a000010c7983 */ /* 0x0001640000300a00 */
[----:B------:R-:W-:Y:S02]  /*59f0*/  F2FP.F16.F32.PACK_AB R18, RZ, R18 ;  /* 0x00000012ff12723e */ /* 0x000fe400000000ff */
[----:B------:R-:W2:Y:S02]  /*5a00*/  LDL R11, [R1+0x20] ;  /* 0x00002000010b7983 */ /* 0x000ea40000100800 */
[----:B--2---:R-:W-:Y:S01]  /*5a10*/  IMAD.X R11, R233, 0x1, R11, P4 ;  /* 0x00000001e90b7824 */ /* 0x004fe200020e060b */
[----:B----4-:R-:W-:-:S05]  /*5a20*/  IADD3 R8, P4, R234, R8, RZ ;  /* 0x00000008ea087210 */ /* 0x010fca0007f9e0ff */
[----:B------:R-:W-:Y:S01]  /*5a30*/  IMAD.X R9, R23, 0x1, R235, P4 ;  /* 0x0000000117097824 */ /* 0x000fe200020e06eb */
[----:B------:R1:W-:Y:S02]  /*5a40*/  @P5 STG.E.U16 desc[UR50][R10.64], R18 ;  /* 0x000000120a005986 */ /* 0x0003e4000c101532 */
[----:B-1----:R-:W-:-:S03]  /*5a50*/  IMAD.WIDE.U32 R18, R17, R19, R8 ;  /* 0x0000001311127225 */ /* 0x002fc600078e0008 */
[----:B------:R-:W-:Y:S01]  /*5a60*/  IADD3 R18, P4, R236, R18, RZ ;  /* 0x00000012ec127210 */ /* 0x000fe20007f9e0ff */
[----:B------:R1:W-:Y:S03]  /*5a70*/  STL.64 [R1+0x68], R10 ;  /* 0x0000680a01007387 */ /* 0x0003e60000100a00 */
[----:B------:R-:W-:-:S03]  /*5a80*/  IADD3.X R19, R237, R6, R19, P4, !PT ;  /* 0x00000006ed137210 */ /* 0x000fc600027fe413 */
[----:B------:R-:W-:Y:S01]  /*5a90*/  IMAD.WIDE.U32 R6, R7, UR41, R18 ;  /* 0x0000002907067c25 */ /* 0x000fe2000f8e0012 */
[----:B-1----:R0:W5:Y:S04]  /*5aa0*/  LDL.LU.64 R10, [R1+0x98] ;  /* 0x00009800010a7983 */ /* 0x0021680000300a00 */
[----:B------:R1:W-:Y:S04]  /*5ab0*/  STL.64 [R1+0x70], R8 ;  /* 0x0000700801007387 */ /* 0x0003e80000100a00 */
[----:B-1----:R0:W5:Y:S04]  /*5ac0*/  LDL.LU.64 R8, [R1+0x90] ;  /* 0x0000900001087983 */ /* 0x0021680000300a00 */
[----:B------:R-:W2:Y:S01]  /*5ad0*/  LDL R19, [R1+0x5c] ;  /* 0x00005c0001137983 */ /* 0x000ea20000100800 */
[----:B------:R-:W-:-:S02]  /*5ae0*/  LEA R18, P4, R6, R20, 0x1 ;  /* 0x0000001406127211 */ /* 0x000fc400078808ff */
[----:B------:R-:W-:Y:S02]  /*5af0*/  PRMT R0, R4, 0x7610, R0 ;  /* 0x0000761004007816 */ /* 0x000fe40000000000 */
[----:B------:R-:W-:Y:S01]  /*5b00*/  ISETP.GT.AND P5, PT, R3, 0x88, P3 ;  /* 0x000000880300780c */ /* 0x000fe20001fa4270 */
[----:B--2---:R-:W-:-:S05]  /*5b10*/  IMAD.IADD R19, R19, 0x1, R7 ;  /* 0x0000000113137824 */ /* 0x004fca00078e0207 */
[----:B------:R-:W-:Y:S02]  /*5b20*/  LEA.HI.X R19, R6, R21, R19, 0x1, P4 ;  /* 0x0000001506137211 */ /* 0x000fe400020f0c13 */
[----:B------:R0:W5:Y:S04]  /*5b30*/  LDL.LU.64 R6, [R1+0x88] ;  /* 0x0000880001067983 */ /* 0x0001680000300a00 */
[----:B------:R0:W5:Y:S04]  /*5b40*/  LDL.LU R4, [R1+0x84] ;  /* 0x0000840001047983 */ /* 0x0001680000300800 */
[----:B------:R1:W-:Y:S04]  /*5b50*/  STL.S16 [R1+0x38], R0 ;  /* 0x0000380001007387 */ /* 0x0003e80000100600 */
[----:B-1----:R0:W5:Y:S01]  /*5b60*/  LDL.LU R0, [R1+0x80] ;  /* 0x0000800001007983 */ /* 0x0021620000300800 */
[----:B------:R-:W-:Y:S04]  /*5b70*/  BSSY B1, `(.L_x_46) ;  /* 0x0000006000017945 */ /* 0x000fe80003800000 */
[----:B------:R-:W-:Y:S05]  /*5b80*/  @!P5 BRA `(.L_x_47) ;  /* 0x000000000010d947 */ /* 0x000fea0003800000 */
[----:B-----5:R1:W-:Y:S04]  /*5b90*/  STL [R1+0x80], R0 ;  /* 0x0000800001007387 */ /* 0x0203e80000100800 */
[----:B-1----:R-:W2:Y:S04]  /*5ba0*/  LDG.E.LTC128B.U16 R0, desc[UR50][R18.64+0x2] ;  /* 0x0000023212007981 */ /* 0x002ea8000c1e1520 */
[----:B--2---:R1:W-:Y:S04]  /*5bb0*/  STL [R1+0x38], R0 ;  /* 0x0000380001007387 */ /* 0x0043e80000100800 */
[----:B-1----:R1:W5:Y:S02]  /*5bc0*/  LDL.LU R0, [R1+0x80] ;  /* 0x0000800001007983 */ /* 0x0023640000300800 */
.L_x_47:
[----:B------:R-:W-:Y:S05]  /*5bd0*/  BSYNC B1 ;  /* 0x0000000000017941 */ /* 0x000fea0003800000 */
.L_x_46:
[----:B-----5:R2:W-:Y:S04]  /*5be0*/  STL.64 [R1+0xa8], R12 ;  /* 0x0000a80c01007387 */ /* 0x0205e80000100a00 */
[----:B--2---:R-:W2:Y:S04]  /*5bf0*/  LDL.64 R12, [R1+0x30] ;  /* 0x00003000010c7983 */ /* 0x004ea80000100a00 */
[----:B------:R3:W-:Y:S04]  /*5c00*/  STL [R1+0xa0], R10 ;  /* 0x0000a00a01007387 */ /* 0x0007e80000100800 */
[----:B---3--:R-:W3:Y:S04]  /*5c10*/  LDL.LU R10, [R1+0xc] ;  /* 0x00000c00010a7983 */ /* 0x008ee80000300800 */
[----:B------:R-:W-:Y:S04]  /*5c20*/  STL [R1+0x9c], R9 ;  /* 0x00009c0901007387 */ /* 0x000fe80000100800 */
[----:B------:R-:W-:Y:S04]  /*5c30*/  STL [R1+0x98], R8 ;  /* 0x0000980801007387 */ /* 0x000fe80000100800 */
[----:B------:R-:W-:Y:S04]  /*5c40*/  STL.64 [R1+0x90], R6 ;  /* 0x0000900601007387 */ /* 0x000fe80000100a00 */
[----:B------:R-:W-:Y:S04]  /*5c50*/  STL [R1+0x88], R5 ;  /* 0x0000880501007387 */ /* 0x000fe80000100800 */
[----:B------:R4:W-:Y:S04]  /*5c60*/  STL [R1+0x84], R4 ;  /* 0x0000840401007387 */ /* 0x0009e80000100800 */
[----:B----4-:R-:W4:Y:S01]  /*5c70*/  LDL.LU R4, [R1+0x38] ;  /* 0x0000380001047983 */ /* 0x010f220000300800 */
[----:B------:R-:W-:-:S03]  /*5c80*/  IMAD.U32 R7, RZ, RZ, UR8 ;  /* 0x00000008ff077e24 */ /* 0x000fc6000f8e00ff */
[----:B------:R0:W-:Y:S01]  /*5c90*/  STL [R1+0x80], R0 ;  /* 0x0000800001007387 */ /* 0x0001e20000100800 */
[----:B------:R-:W-:Y:S02]  /*5ca0*/  IMAD.SHL.U32 R7, R7, 0x10, RZ ;  /* 0x0000001007077824 */ /* 0x000fe400078e00ff */
[----:B----4-:R-:W-:-:S05]  /*5cb0*/  HADD2.F32 R6, -RZ, R4.H0_H0 ;  /* 0x20000004ff067230 */ /* 0x010fca0000004100 */
[----:B------:R-:W-:-:S04]  /*5cc0*/  FMUL R6, R6, R16 ;  /* 0x0000001006067220 */ /* 0x000fc80000400000 */
[----:B---3--:R-:W-:Y:S01]  /*5cd0*/  FFMA R10, R10, R2, R6 ;  /* 0x000000020a0a7223 */ /* 0x008fe20000000006 */
[----:B--2---:R-:W-:Y:S02]  /*5ce0*/  IADD3 R6, P4, R7, R12, RZ ;  /* 0x0000000c07067210 */ /* 0x004fe40007f9e0ff */
[----:B------:R2:W5:Y:S04]  /*5cf0*/  LDL.LU.64 R12, [R1+0xa8] ;  /* 0x0000a800010c7983 */ /* 0x0005680000300a00 */
[----:B------:R-:W3:Y:S01]  /*5d00*/  LDL R7, [R1+0x20] ;  /* 0x0000200001077983 */ /* 0x000ee20000100800 */
[----:B------:R-:W-:-:S03]  /*5d10*/  F2FP.F16.F32.PACK_AB R9, RZ, R10 ;  /* 0x0000000aff09723e */ /* 0x000fc600000000ff */
[----:B------:R2:W5:Y:S01]  /*5d20*/  LDL.LU R10, [R1+0xa0] ;  /* 0x0000a000010a7983 */ /* 0x0005620000300800 */
[----:B------:R-:W-:Y:S02]  /*5d30*/  PRMT R8, R9, 0x7610, R8 ;  /* 0x0000761009087816 */ /* 0x000fe40000000008 */
[----:B0-----:R-:W-:Y:S01]  /*5d40*/  PRMT R0, R4, 0x7610, R0 ;  /* 0x0000761004007816 */ /* 0x001fe20000000000 */
[----:B------:R2:W5:Y:S01]  /*5d50*/  LDL.LU R9, [R1+0x9c] ;  /* 0x00009c0001097983 */ /* 0x0005620000300800 */
[----:B------:R-:W-:-:S03]  /*5d60*/  PRMT R5, R8, 0x7610, R5 ;  /* 0x0000761008057816 */ /* 0x000fc60000000005 */
[----:B------:R2:W5:Y:S01]  /*5d70*/  LDL.LU R8, [R1+0x98] ;  /* 0x0000980001087983 */ /* 0x0005620000300800 */
[----:B---3--:R-:W-:Y:S01]  /*5d80*/  IMAD.X R7, R7, 0x1, R15, P4 ;  /* 0x0000000107077824 */ /* 0x008fe200020e060f */
[----:B------:R-:W-:-:S04]  /*5d90*/  ISETP.GT.AND P4, PT, R3, 0x80, P2 ;  /* 0x000000800300780c */ /* 0x000fc80001784270 */
[----:B------:R-:W-:Y:S04]  /*5da0*/  STL.64 [R1+0x8], R6 ;  /* 0x0000080601007387 */ /* 0x000fe80000100a00 */
[----:B------:R0:W-:Y:S04]  /*5db0*/  @P5 STG.E.U16 desc[UR50][R6.64+0x2], R5 ;  /* 0x0000020506005986 */ /* 0x0001e8000c101532 */
[----:B0-----:R2:W5:Y:S04]  /*5dc0*/  LDL.LU.64 R6, [R1+0x90] ;  /* 0x0000900001067983 */ /* 0x0015680000300a00 */
[----:B------:R2:W5:Y:S04]  /*5dd0*/  LDL.LU R5, [R1+0x88] ;  /* 0x0000880001057983 */ /* 0x0005680000300800 */
[----:B------:R2:W5:Y:S04]  /*5de0*/  LDL.LU R4, [R1+0x84] ;  /* 0x0000840001047983 */ /* 0x0005680000300800 */
[----:B------:R0:W-:Y:S04]  /*5df0*/  STL.S16 [R1+0x38], R0 ;  /* 0x0000380001007387 */ /* 0x0001e80000100600 */
[----:B0-----:R2:W5:Y:S01]  /*5e00*/  LDL.LU R0, [R1+0x80] ;  /* 0x0000800001007983 */ /* 0x0015620000300800 */
[----:B------:R-:W-:Y:S04]  /*5e10*/  BSSY B1, `(.L_x_48) ;  /* 0x0000006000017945 */ /* 0x000fe80003800000 */
[----:B------:R-:W-:Y:S05]  /*5e20*/  @!P4 BRA `(.L_x_49) ;  /* 0x000000000010c947 */ /* 0x000fea0003800000 */
[----:B-----5:R0:W-:Y:S04]  /*5e30*/  STL [R1+0x80], R0 ;  /* 0x0000800001007387 */ /* 0x0201e80000100800 */
[----:B0-----:R-:W3:Y:S04]  /*5e40*/  LDG.E.LTC128B.U16 R0, desc[UR50][R12.64+0x10] ;  /* 0x000010320c007981 */ /* 0x001ee8000c1e1520 */
[----:B---3--:R0:W-:Y:S04]  /*5e50*/  STL [R1+0x38], R0 ;  /* 0x0000380001007387 */ /* 0x0081e80000100800 */
[----:B0-----:R0:W5:Y:S02]  /*5e60*/  LDL.LU R0, [R1+0x80] ;  /* 0x0000800001007983 */ /* 0x0011640000300800 */
.L_x_49:
[----:B------:R-:W-:Y:S05]  /*5e70*/  BSYNC B1 ;  /* 0x0000000000017941 */ /* 0x000fea0003800000 */
.L_x_48:
[----:B------:R-:W3:Y:S04]  /*5e80*/  LDL R232, [R1+0x38] ;  /* 0x0000380001e87983 */ /* 0x000ee80000100800 */
[----:B-----5:R4:W-:Y:S04]  /*5e90*/  STL [R1+0x90], R6 ;  /* 0x0000900601007387 */ /* 0x0209e80000100800 */
[----:B----4-:R-:W4:Y:S04]  /*5ea0*/  LDL.LU R6, [R1+0x10] ;  /* 0x0000100001067983 */ /* 0x010f280000300800 */
[----:B------:R1:W-:Y:S04]  /*5eb0*/  STL.64 [R1+0x88], R4 ;  /* 0x0000880401007387 */ /* 0x0003e80000100a00 */
[----:B-1----:R-:W2:Y:S04]  /*5ec0*/  LDL.LU.64 R4, [R1+0x28] ;  /* 0x0000280001047983 */ /* 0x002ea80000300a00 */
[----:B------:R1:W-:Y:S01]  /*5ed0*/  STL [R1+0x80], R0 ;  /* 0x0000800001007387 */ /* 0x0003e20000100800 */
[----:B---3--:R-:W-:-:S05]  /*5ee0*/  HADD2.F32 R232, -RZ, R232.H0_H0 ;  /* 0x200000e8ffe87230 */ /* 0x008fca0000004100 */
[----:B------:R-:W-:-:S04]  /*5ef0*/  FMUL R232, R232, R16 ;  /* 0x00000010e8e87220 */ /* 0x000fc80000400000 */
[----:B----4-:R-:W-:Y:S02]  /*5f00*/  FFMA R232, R6, R2, R232 ;  /* 0x0000000206e87223 */ /* 0x010fe400000000e8 */
[----:B------:R3:W5:Y:S01]  /*5f10*/  LDL.LU R6, [R1+0x90] ;  /* 0x0000900001067983 */ /* 0x0007620000300800 */
[----:B------:R-:W-:Y:S02]  /*5f20*/  ISETP.GT.AND P5, PT, R3, 0x80, P1 ;  /* 0x000000800300780c */ /* 0x000fe40000fa4270 */
[----:B------:R-:W-:-:S04]  /*5f30*/  F2FP.F16.F32.PACK_AB R232, RZ, R232 ;  /* 0x000000e8ffe8723e */ /* 0x000fc800000000ff */
[----:B-1----:R-:W-:Y:S01]  /*5f40*/  PRMT R0, R232, 0x7610, R0 ;  /* 0x00007610e8007816 */ /* 0x002fe20000000000 */
[----:B--2---:R-:W-:Y:S02]  /*5f50*/  @P4 IMAD.MOV.U32 R232, RZ, RZ, R4 ;  /* 0x000000ffffe84224 */ /* 0x004fe400078e0004 */
[----:B------:R3:W5:Y:S04]  /*5f60*/  LDL.LU.64 R4, [R1+0x88] ;  /* 0x0000880001047983 */ /* 0x0007680000300a00 */
[----:B------:R1:W-:Y:S04]  /*5f70*/  @P4 STG.E.U16 desc[UR50][R232.64+0x10], R0 ;  /* 0x00001000e8004986 */ /* 0x0003e8000c101532 */
[----:B-1----:R3:W5:Y:S04]  /*5f80*/  LDL.LU R0, [R1+0x80] ;  /* 0x0000800001007983 */ /* 0x0027680000300800 */
[----:B------:R-:W2:Y:S01]  /*5f90*/  LDL.LU R233, [R1+0x38] ;  /* 0x0000380001e97983 */ /* 0x000ea20000300800 */
[----:B------:R-:W-:Y:S01]  /*5fa0*/  BSSY B1, `(.L_x_50) ;  /* 0x0000004000017945 */ /* 0x000fe20003800000 */
[----:B--2---:R-:W-:-:S03]  /*5fb0*/  PRMT R232, R233, 0x7610, R232 ;  /* 0x00007610e9e87816 */ /* 0x004fc600000000e8 */
[----:B---3--:R-:W-:Y:S05]  /*5fc0*/  @!P5 BRA `(.L_x_51) ;  /* 0x000000000004d947 */ /* 0x008fea0003800000 */
[----:B------:R1:W5:Y:S02]  /*5fd0*/  LDG.E.LTC128B.U16 R232, desc[UR50][R12.64+0x12] ;  /* 0x000012320ce87981 */ /* 0x000364000c1e1520 */
.L_x_51:
[----:B------:R-:W-:Y:S05]  /*5fe0*/  BSYNC B1 ;  /* 0x0000000000017941 */ /* 0x000fea0003800000 */
.L_x_50:
[----:B-----5:R2:W-:Y:S04]  /*5ff0*/  STL [R1+0x80], R0 ;  /* 0x0000800001007387 */ /* 0x0205e80000100800 */
[----:B--2---:R-:W2:Y:S01]  /*6000*/  LDL.LU R0, [R1+0x14] ;  /* 0x0000140001007983 */ /* 0x004ea20000300800 */
[----:B------:R-:W-:-:S05]  /*6010*/  HADD2.F32 R233, -RZ, R232.H0_H0 ;  /* 0x200000e8ffe97230 */ /* 0x000fca0000004100 */
[----:B------:R-:W-:Y:S01]  /*6020*/  FMUL R233, R233, R16 ;  /* 0x00000010e9e97220 */ /* 0x000fe20000400000 */
[----:B------:R-:W-:-:S03]  /*6030*/  ISETP.GT.AND P4, PT, R3, 0x88, P2 ;  /* 0x000000880300780c */ /* 0x000fc60001784270 */
[----:B--2---:R-:W-:Y:S02]  /*6040*/  FFMA R233, R0, R2, R233 ;  /* 0x0000000200e97223 */ /* 0x004fe400000000e9 */
[----:B------:R2:W5:Y:S01]  /*6050*/  LDL.LU R0, [R1+0x80] ;  /* 0x0000800001007983 */ /* 0x0005620000300800 */
[----:B------:R-:W-:Y:S02]  /*6060*/  BSSY B1, `(.L_x_52) ;  /* 0x0000005000017945 */ /* 0x000fe40003800000 */
[----:B------:R-:W-:-:S05]  /*6070*/  F2FP.F16.F32.PACK_AB R233, RZ, R233 ;  /* 0x000000e9ffe9723e */ /* 0x000fca00000000ff */
[----:B------:R2:W-:Y:S01]  /*6080*/  @P5 STG.E.U16 desc[UR50][R14.64+0x12], R233 ;  /* 0x000012e90e005986 */ /* 0x0005e2000c101532 */
[----:B------:R-:W-:Y:S05]  /*6090*/  @!P4 BRA `(.L_x_53) ;  /* 0x000000000004c947 */ /* 0x000fea0003800000 */
[----:B------:R3:W5:Y:S02]  /*60a0*/  LDG.E.LTC128B.U16 R232, desc[UR50][R18.64+0x10] ;  /* 0x0000103212e87981 */ /* 0x000764000c1e1520 */
.L_x_53:
[----:B------:R-:W-:Y:S05]  /*60b0*/  BSYNC B1 ;  /* 0x0000000000017941 */ /* 0x000fea0003800000 */
.L_x_52:
[----:B-----5:R4:W-:Y:S04]  /*60c0*/  STL [R1+0x88], R0 ;  /* 0x0000880001007387 */ /* 0x0209e80000100800 */
[----:B----4-:R-:W4:Y:S04]  /*60d0*/  LDL.LU R0, [R1+0x18] ;  /* 0x0000180001007983 */ /* 0x010f280000300800 */
[----:B------:R0:W-:Y:S04]  /*60e0*/  STL.64 [R1+0x80], R4 ;  /* 0x0000800401007387 */ /* 0x0001e80000100a00 */
[----:B0-----:R-:W3:Y:S01]  /*60f0*/  LDL.LU.64 R4, [R1+0x68] ;  /* 0x0000680001047983 */ /* 0x001ee20000300a00 */
[----:B--2---:R-:W-:-:S05]  /*6100*/  HADD2.F32 R233, -RZ, R232.H0_H0 ;  /* 0x200000e8ffe97230 */ /* 0x004fca0000004100 */
[----:B------:R-:W-:Y:S01]  /*6110*/  FMUL R233, R233, R16 ;  /* 0x00000010e9e97220 */ /* 0x000fe20000400000 */
[----:B------:R-:W-:Y:S01]  /*6120*/  ISETP.GT.AND P5, PT, R3, 0x88, P1 ;  /* 0x000000880300780c */ /* 0x000fe20000fa4270 */
[----:B------:R-:W-:Y:S02]  /*6130*/  BSSY B1, `(.L_x_54) ;  /* 0x000000a000017945 */ /* 0x000fe40003800000 */
[----:B----4-:R-:W-:Y:S02]  /*6140*/  FFMA R233, R0, R2, R233 ;  /* 0x0000000200e97223 */ /* 0x010fe400000000e9 */
[----:B------:R0:W5:Y:S03]  /*6150*/  LDL.LU R0, [R1+0x88] ;  /* 0x0000880001007983 */ /* 0x0001660000300800 */
[----:B------:R-:W-:-:S05]  /*6160*/  F2FP.F16.F32.PACK_AB R233, RZ, R233 ;  /* 0x000000e9ffe9723e */ /* 0x000fca00000000ff */
[----:B---3--:R2:W-:Y:S04]  /*6170*/  @P4 STG.E.U16 desc[UR50][R4.64+0x10], R233 ;  /* 0x000010e904004986 */ /* 0x0085e8000c101532 */
[----:B--2---:R0:W5:Y:S04]  /*6180*/  LDL.LU.64 R4, [R1+0x80] ;  /* 0x0000800001047983 */ /* 0x0041680000300a00 */
[----:B------:R0:W-:Y:S01]  /*6190*/  STL.S16 [R1+0x18], R232 ;  /* 0x000018e801007387 */ /* 0x0001e20000100600 */
[----:B------:R-:W-:Y:S05]  /*61a0*/  @!P5 BRA `(.L_x_55) ;  /* 0x000000000008d947 */ /* 0x000fea0003800000 */
[----:B0-----:R-:W2:Y:S04]  /*61b0*/  LDG.E.LTC128B.U16 R232, desc[UR50][R18.64+0x12] ;  /* 0x0000123212e87981 */ /* 0x001ea8000c1e1520 */
[----:B--2---:R2:W-:Y:S02]  /*61c0*/  STL [R1+0x18], R232 ;  /* 0x000018e801007387 */ /* 0x0045e40000100800 */
.L_x_55:
[----:B------:R-:W-:Y:S05]  /*61d0*/  BSYNC B1 ;  /* 0x0000000000017941 */ /* 0x000fea0003800000 */
.L_x_54:
[----:B------:R-:W3:Y:S04]  /*61e0*/  LDL.LU R233, [R1+0x1c] ;  /* 0x00001c0001e97983 */ /* 0x000ee80000300800 */
[----:B------:R4:W-:Y:S04]  /*61f0*/  STL.64 [R1+0xc0], R26 ;  /* 0x0000c01a01007387 */ /* 0x0009e80000100a00 */
[----:B----4-:R-:W4:Y:S04]  /*6200*/  LDL.LU.64 R26, [R1] ;  /* 0x00000000011a7983 */ /* 0x010f280000300a00 */
[----:B------:R0:W-:Y:S04]  /*6210*/  STL.64 [R1+0xb8], R24 ;  /* 0x0000b81801007387 */ /* 0x0001e80000100a00 */
[----:B0-----:R-:W4:Y:S04]  /*6220*/  LDL.64 R24, [R1+0x50] ;  /* 0x0000500001187983 */ /* 0x001f280000100a00 */
[----:B------:R0:W-:Y:S04]  /*6230*/  STL.64 [R1+0xb0], R18 ;  /* 0x0000b01201007387 */ /* 0x0001e80000100a00 */
[----:B0-----:R-:W4:Y:S04]  /*6240*/  LDL.64 R18, [R1+0x48] ;  /* 0x0000480001127983 */ /* 0x001f280000100a00 */
[----:B------:R-:W-:Y:S04]  /*6250*/  STL [R1+0xac], R14 ;  /* 0x0000ac0e01007387 */ /* 0x000fe80000100800 */
[----:B------:R-:W-:Y:S04]  /*6260*/  STL [R1+0xa8], R11 ;  /* 0x0000a80b01007387 */ /* 0x000fe80000100800 */
[----:B------:R1:W-:Y:S04]  /*6270*/  STL.64 [R1+0xa0], R12 ;  /* 0x0000a00c01007387 */ /* 0x0003e80000100a00 */
[----:B-1----:R-:W4:Y:S04]  /*6280*/  LDL.LU.64 R12, [R1+0x8] ;  /* 0x00000800010c7983 */ /* 0x002f280000300a00 */
[----:B------:R0:W-:Y:S04]  /*6290*/  STL [R1+0x98], R10 ;  /* 0x0000980a01007387 */ /* 0x0001e80000100800 */
[----:B0-----:R-:W4:Y:S04]  /*62a0*/  LDL R10, [R1+0x44] ;  /* 0x00004400010a7983 */ /* 0x001f280000100800 */
[----:B------:R0:W-:Y:S04]  /*62b0*/  STL.64 [R1+0x90], R8 ;  /* 0x0000900801007387 */ /* 0x0001e80000100a00 */
[----:B0-----:R-:W2:Y:S04]  /*62c0*/  LDL.LU R9, [R1+0x18] ;  /* 0x0000180001097983 */ /* 0x001ea80000300800 */
[----:B-----5:R0:W-:Y:S04]  /*62d0*/  STL [R1+0x88], R0 ;  /* 0x0000880001007387 */ /* 0x0201e80000100800 */
[----:B0-----:R-:W4:Y:S01]  /*62e0*/  LDL R0, [R1+0x40] ;  /* 0x0000400001007983 */ /* 0x001f220000100800 */
[----:B------:R-:W-:-:S03]  /*62f0*/  ISETP.GT.AND P4, PT, R3, 0x100, P0 ;  /* 0x000001000300780c */ /* 0x000fc60000784270 */
[----:B------:R0:W-:Y:S04]  /*6300*/  STL.64 [R1+0x80], R4 ;  /* 0x0000800401007387 */ /* 0x0001e80000100a00 */
[----:B0-----:R-:W4:Y:S04]  /*6310*/  LDL R4, [R1+0x60] ;  /* 0x0000600001047983 */ /* 0x001f280000100800 */
[----:B------:R-:W4:Y:S01]  /*6320*/  LDL R5, [R1+0x58] ;  /* 0x0000580001057983 */ /* 0x000f220000100800 */
[----:B--2---:R-:W-:-:S05]  /*6330*/  HADD2.F32 R232, -RZ, R9.H0_H0 ;  /* 0x20000009ffe87230 */ /* 0x004fca0000004100 */
[----:B------:R-:W-:-:S04]  /*6340*/  FMUL R232, R232, R16 ;  /* 0x00000010e8e87220 */ /* 0x000fc80000400000 */
[----:B---3--:R-:W-:-:S05]  /*6350*/  FFMA R232, R233, R2, R232 ;  /* 0x00000002e9e87223 */ /* 0x008fca00000000e8 */
[----:B------:R-:W-:Y:S01]  /*6360*/  F2FP.F16.F32.PACK_AB R232, RZ, R232 ;  /* 0x000000e8ffe8723e */ /* 0x000fe200000000ff */
[----:B----4-:R-:W-:-:S03]  /*6370*/  IMAD.MOV.U32 R233, RZ, RZ, R13 ;  /* 0x000000ffffe97224 */ /* 0x010fc600078e000d */
[----:B------:R-:W-:Y:S01]  /*6380*/  PRMT R11, R232, 0x7610, R11 ;  /* 0x00007610e80b7816 */ /* 0x000fe2000000000b */
[----:B------:R-:W-:Y:S02]  /*6390*/  IMAD.MOV.U32 R232, RZ, RZ, R12 ;  /* 0x000000ffffe87224 */ /* 0x000fe400078e000c */
[----:B------:R-:W-:-:S03]  /*63a0*/  IMAD.WIDE.U32 R26, R0, 0x78, R26 ;  /* 0x00000078001a7825 */ /* 0x000fc600078e001a */
[----:B------:R0:W-:Y:S01]  /*63b0*/  @P5 STG.E.U16 desc[UR50][R232.64+0x12], R11 ;  /* 0x0000120be8005986 */ /* 0x0001e2000c101532 */
[----:B------:R-:W-:-:S03]  /*63c0*/  IMAD.IADD R12, R10, 0x1, R27 ;  /* 0x000000010a0c7824 */ /* 0x000fc600078e021b */
[----:B------:R1:W-:Y:S01]  /*63d0*/  STL.64 [R1+0x10], R26 ;  /* 0x0000101a01007387 */ /* 0x0003e20000100a00 */
[----:B0-----:R-:W-:-:S03]  /*63e0*/  IADD3 R11, P5, R24, R26, RZ ;  /* 0x0000001a180b7210 */ /* 0x001fc60007fbe0ff */
[----:B-1----:R0:W5:Y:S02]  /*63f0*/  LDL.LU.64 R26, [R1+0xc0] ;  /* 0x0000c000011a7983 */ /* 0x0021640000300a00 */
[----:B------:R-:W-:Y:S02]  /*6400*/  IMAD.X R14, R12, 0x1, R19, P5 ;  /* 0x000000010c0e7824 */ /* 0x000fe400028e0613 */
[----:B------:R0:W5:Y:S04]  /*6410*/  LDL.LU.64 R24, [R1+0xb8] ;  /* 0x0000b80001187983 */ /* 0x0001680000300a00 */
[----:B------:R1:W-:Y:S01]  /*6420*/  STL [R1+0x2c], R12 ;  /* 0x00002c0c01007387 */ /* 0x0003e20000100800 */
[----:B------:R-:W-:-:S03]  /*6430*/  PRMT R8, R9, 0x7610, R8 ;  /* 0x0000761009087816 */ /* 0x000fc60000000008 */
[----:B------:R0:W5:Y:S01]  /*6440*/  LDL.LU.64 R18, [R1+0xb0] ;  /* 0x0000b00001127983 */ /* 0x0001620000300a00 */
[----:B-1----:R-:W-:-:S04]  /*6450*/  LEA R12, P5, R11, R20, 0x1 ;  /* 0x000000140b0c7211 */ /* 0x002fc800078a08ff */
[----:B------:R-:W-:Y:S02]  /*6460*/  LEA.HI.X R13, R11, R21, R14, 0x1, P5 ;  /* 0x000000150b0d7211 */ /* 0x000fe400028f0c0e */
[----:B------:R0:W5:Y:S04]  /*6470*/  LDL.LU R14, [R1+0xac] ;  /* 0x0000ac00010e7983 */ /* 0x0001680000300800 */
[----:B------:R-:W2:Y:S04]  /*6480*/  @P4 LDG.E.LTC128B.U16 R8, desc[UR50][R12.64] ;  /* 0x000000320c084981 */ /* 0x000ea8000c1e1520 */
[----:B------:R0:W5:Y:S04]  /*6490*/  LDL.LU R11, [R1+0xa8] ;  /* 0x0000a800010b7983 */ /* 0x0001680000300800 */
[----:B------:R0:W5:Y:S01]  /*64a0*/  LDL.LU.64 R12, [R1+0xa0] ;  /* 0x0000a000010c7983 */ /* 0x0001620000300a00 */
[----:B------:R-:W-:-:S03]  /*64b0*/  USHF.L.U64.HI UR4, UR8, 0x9, UR9 ;  /* 0x0000000908047899 */ /* 0x000fc60008010209 */
[----:B--2---:R1:W-:Y:S02]  /*64c0*/  STL [R1+0x28], R8 ;  /* 0x0000280801007387 */ /* 0x0043e40000100800 */
[----:B-1----:R-:W-:-:S05]  /*64d0*/  HADD2.F32 R8, -RZ, R8.H0_H0 ;  /* 0x20000008ff087230 */ /* 0x002fca0000004100 */
[----:B------:R-:W-:-:S04]  /*64e0*/  FMUL R8, R8, R16 ;  /* 0x0000001008087220 */ /* 0x000fc80000400000 */
[----:B------:R-:W-:Y:S01]  /*64f0*/  FFMA R224, R224, R2, R8 ;  /* 0x00000002e0e07223 */ /* 0x000fe20000000008 */
[----:B------:R-:W-:-:S05]  /*6500*/  IMAD.U32 R8, RZ, RZ, UR8 ;  /* 0x00000008ff087e24 */ /* 0x000fca000f8e00ff */
[----:B------:R-:W-:Y:S02]  /*6510*/  LEA R8, P5, R8, R6, 0x9 ;  /* 0x0000000608087211 */ /* 0x000fe400078a48ff */
[----:B------:R-:W-:Y:S02]  /*6520*/  F2FP.F16.F32.PACK_AB R224, RZ, R224 ;  /* 0x000000e0ffe0723e */ /* 0x000fe400000000ff */
[----:B------:R-:W-:-:S05]  /*6530*/  IADD3.X R9, R7, UR4, RZ, P5, !PT ;  /* 0x0000000407097c10 */ /* 0x000fca000affe4ff */
[----:B------:R-:W-:Y:S04]  /*6540*/  STL.64 [R1], R8 ;  /* 0x0000000801007387 */ /* 0x000fe80000100a00 */
[----:B------:R1:W-:Y:S04]  /*6550*/  @P4 STG.E.U16 desc[UR50][R8.64], R224 ;  /* 0x000000e008004986 */ /* 0x0003e8000c101532 */
[----:B-1----:R-:W2:Y:S01]  /*6560*/  LDL R224, [R1+0x5c] ;  /* 0x00005c0001e07983 */ /* 0x002ea20000100800 */
[----:B------:R-:W-:-:S03]  /*6570*/  IMAD.WIDE.U32 R22, R0, 0x78, R22 ;  /* 0x0000007800167825 */ /* 0x000fc600078e0016 */
[----:B------:R-:W-:-:S04]  /*6580*/  IADD3 R8, P4, R234, R22, RZ ;  /* 0x00000016ea087210 */ /* 0x000fc80007f9e0ff */
[----:B------:R-:W-:Y:S02]  /*6590*/  IADD3.X R9, R235, R10, R23, P4, !PT ;  /* 0x0000000aeb097210 */ /* 0x000fe400027fe417 */
[----:B------:R0:W5:Y:S01]  /*65a0*/  LDL.LU R10, [R1+0x98] ;  /* 0x00009800010a7983 */ /* 0x0001620000300800 */
[----:B------:R-:W-:-:S03]  /*65b0*/  IMAD.WIDE.U32 R22, R17, R0, R8 ;  /* 0x0000000011167225 */ /* 0x000fc600078e0008 */
[----:B------:R-:W-:-:S04]  /*65c0*/  IADD3 R22, P4, R236, R22, RZ ;  /* 0x00000016ec167210 */ /* 0x000fc80007f9e0ff */
[----:B------:R-:W-:-:S03]  /*65d0*/  IADD3.X R23, R237, R4, R23, P4, !PT ;  /* 0x00000004ed177210 */ /* 0x000fc600027fe417 */
[----:B------:R-:W-:Y:S01]  /*65e0*/  IMAD.WIDE.U32 R4, R5, UR41, R22 ;  /* 0x0000002905047c25 */ /* 0x000fe2000f8e0016 */
[----:B------:R1:W-:Y:S02]  /*65f0*/  STL.64 [R1+0x18], R8 ;  /* 0x0000180801007387 */ /* 0x0003e40000100a00 */
[----:B------:R-:W-:Y:S02]  /*6600*/  LEA R22, P4, R4, R20, 0x1 ;  /* 0x0000001404167211 */ /* 0x000fe400078808ff */
[----:B-1----:R0:W5:Y:S04]  /*6610*/  LDL.LU.64 R8, [R1+0x90] ;  /* 0x0000900001087983 */ /* 0x0021680000300a00 */
[----:B------:R0:W5:Y:S01]  /*6620*/  LDL.LU R0, [R1+0x88] ;  /* 0x0000880001007983 */ /* 0x0001620000300800 */
[----:B--2---:R-:W-:-:S05]  /*6630*/  IMAD.IADD R23, R224, 0x1, R5 ;  /* 0x00000001e0177824 */ /* 0x004fca00078e0205 */
[----:B------:R-:W-:Y:S02]  /*6640*/  LEA.HI.X R23, R4, R21, R23, 0x1, P4 ;  /* 0x0000001504177211 */ /* 0x000fe400020f0c17 */
[----:B------:R0:W5:Y:S01]  /*6650*/  LDL.LU.64 R4, [R1+0x80] ;  /* 0x0000800001047983 */ /* 0x0001620000300a00 */
[----:B------:R-:W-:Y:S01]  /*6660*/  ISETP.GT.AND P4, PT, R3, 0x100, P3 ;  /* 0x000001000300780c */ /* 0x000fe20001f84270 */
[----:B------:R-:W-:-:S12]  /*6670*/  BSSY B1, `(.L_x_56) ;  /* 0x0000004000017945 */ /* 0x000fd80003800000 */
[----:B0-----:R-:W-:Y:S05]  /*6680*/  @!P4 BRA `(.L_x_57) ;  /* 0x000000000008c947 */ /* 0x001fea0003800000 */
[----:B------:R-:W2:Y:S04]  /*6690*/  LDG.E.LTC128B.U16 R224, desc[UR50][R22.64+0x2] ;  /* 0x0000023216e07981 */ /* 0x000ea8000c1e1520 */
[----:B--2---:R0:W-:Y:S02]  /*66a0*/  STL [R1+0x28], R224 ;  /* 0x000028e001007387 */ /* 0x0041e40000100800 */
.L_x_57:
[----:B------:R-:W-:Y:S05]  /*66b0*/  BSYNC B1 ;  /* 0x0000000000017941 */ /* 0x000fea0003800000 */
.L_x_56:
[----:B-----5:R1:W-:Y:S04]  /*66c0*/  STL.64 [R1+0x98], R10 ;  /* 0x0000980a01007387 */ /* 0x0203e80000100a00 */
[----:B-1----:R-:W2:Y:S04]  /*66d0*/  LDL.64 R10, [R1+0x50] ;  /* 0x00005000010a7983 */ /* 0x002ea80000100a00 */
[----:B------:R1:W-:Y:S04]  /*66e0*/  STL [R1+0x94], R8 ;  /* 0x0000940801007387 */ /* 0x0003e80000100800 */
[----:B-1----:R-:W3:Y:S04]  /*66f0*/  LDL.LU R8, [R1+0x2c] ;  /* 0x00002c0001087983 */ /* 0x002ee80000300800 */
[----:B------:R-:W-:Y:S04]  /*6700*/  STL [R1+0x90], R5 ;  /* 0x0000900501007387 */ /* 0x000fe80000100800 */
[----:B------:R1:W-:Y:S04]  /*6710*/  STL.64 [R1+0x88], R6 ;  /* 0x0000880601007387 */ /* 0x0003e80000100a00 */
[----:B-1----:R-:W4:Y:S04]  /*6720*/  LDL.64 R6, [R1+0x48] ;  /* 0x0000480001067983 */ /* 0x002f280000100a00 */
[----:B------:R1:W-:Y:S04]  /*6730*/  STL [R1+0x84], R4 ;  /* 0x0000840401007387 */ /* 0x0003e80000100800 */
[----:B-1----:R-:W0:Y:S04]  /*6740*/  LDL.LU R4, [R1+0x28] ;  /* 0x0000280001047983 */ /* 0x002e280000300800 */
[----:B------:R-:W-:Y:S01]  /*6750*/  STL [R1+0x80], R0 ;  /* 0x0000800001007387 */ /* 0x000fe20000100800 */
[----:B0-----:R-:W-:-:S05]  /*6760*/  HADD2.F32 R224, -RZ, R4.H0_H0 ;  /* 0x20000004ffe07230 */ /* 0x001fca0000004100 */
[----:B------:R-:W-:-:S04]  /*6770*/  FMUL R224, R224, R16 ;  /* 0x00000010e0e07220 */ /* 0x000fc80000400000 */
[----:B------:R-:W-:-:S05]  /*6780*/  FFMA R224, R225, R2, R224 ;  /* 0x00000002e1e07223 */ /* 0x000fca00000000e0 */
[----:B------:R-:W-:-:S04]  /*6790*/  F2FP.F16.F32.PACK_AB R224, RZ, R224 ;  /* 0x000000e0ffe0723e */ /* 0x000fc800000000ff */
[----:B------:R-:W-:Y:S02]  /*67a0*/  PRMT R5, R224, 0x7610, R5 ;  /* 0x00007610e0057816 */ /* 0x000fe40000000005 */
[----:B------:R-:W2:Y:S04]  /*67b0*/  LDL.64 R224, [R1] ;  /* 0x0000000001e07983 */ /* 0x000ea80000100a00 */
[----:B--2---:R0:W-:Y:S04]  /*67c0*/  @P4 STG.E.U16 desc[UR50][R224.64+0x2], R5 ;  /* 0x00000205e0004986 */ /* 0x0041e8000c101532 */
[----:B0-----:R-:W2:Y:S01]  /*67d0*/  LDL.LU.64 R224, [R1+0x10] ;  /* 0x0000100001e07983 */ /* 0x001ea20000300a00 */
[----:B------:R-:W-:-:S02]  /*67e0*/  PRMT R0, R4, 0x7610, R0 ;  /* 0x0000761004007816 */ /* 0x000fc40000000000 */
[----:B--2---:R-:W-:-:S04]  /*67f0*/  IADD3 R224, P4, R234, R224, RZ ;  /* 0x000000e0eae07210 */ /* 0x004fc80007f9e0ff */
[----:B------:R-:W-:Y:S01]  /*6800*/  IADD3 R5, P5, R224, R10, RZ ;  /* 0x0000000ae0057210 */ /* 0x000fe20007fbe0ff */
[----:B---3--:R-:W-:Y:S01]  /*6810*/  IMAD.X R225, R8, 0x1, R235, P4 ;  /* 0x0000000108e17824 */ /* 0x008fe200020e06eb */
[----:B------:R0:W5:Y:S01]  /*6820*/  LDL.LU.64 R10, [R1+0x98] ;  /* 0x00009800010a7983 */ /* 0x0001620000300a00 */
[----:B------:R-:W-:Y:S02]  /*6830*/  ISETP.GT.AND P4, PT, R3, 0x108, P0 ;  /* 0x000001080300780c */ /* 0x000fe40000784270 */
[----:B----4-:R-:W-:Y:S01]  /*6840*/  IMAD.X R8, R225, 0x1, R7, P5 ;  /* 0x00000001e1087824 */ /* 0x010fe200028e0607 */
[----:B------:R-:W-:-:S04]  /*6850*/  LEA R6, P5, R5, R20, 0x1 ;  /* 0x0000001405067211 */ /* 0x000fc800078a08ff */
[----:B------:R-:W-:Y:S02]  /*6860*/  LEA.HI.X R7, R5, R21, R8, 0x1, P5 ;  /* 0x0000001505077211 */ /* 0x000fe400028f0c08 */
[----:B------:R0:W5:Y:S04]  /*6870*/  LDL.LU R8, [R1+0x94] ;  /* 0x0000940001087983 */ /* 0x0001680000300800 */
[----:B------:R0:W5:Y:S04]  /*6880*/  LDL.LU R5, [R1+0x90] ;  /* 0x0000900001057983 */ /* 0x0001680000300800 */
[----:B------:R1:W-:Y:S04]  /*6890*/  STL.64 [R1+0x8], R6 ;  /* 0x0000080601007387 */ /* 0x0003e80000100a00 */
[----:B-1----:R0:W5:Y:S04]  /*68a0*/  LDL.LU.64 R6, [R1+0x88] ;  /* 0x0000880001067983 */ /* 0x0021680000300a00 */
[----:B------:R0:W5:Y:S04]  /*68b0*/  LDL.LU R4, [R1+0x84] ;  /* 0x0000840001047983 */ /* 0x0001680000300800 */
[----:B------:R1:W-:Y:S04]  /*68c0*/  STL.S16 [R1+0x68], R0 ;  /* 0x0000680001007387 */ /* 0x0003e80000100600 */
[----:B-1----:R0:W5:Y:S01]  /*68d0*/  LDL.LU R0, [R1+0x80] ;  /* 0x0000800001007983 */ /* 0x0021620000300800 */
[----:B------:R-:W-:Y:S04]  /*68e0*/  BSSY B1, `(.L_x_58) ;  /* 0x0000009000017945 */ /* 0x000fe80003800000 */
[----:B------:R-:W-:Y:S05]  /*68f0*/  @!P4 BRA `(.L_x_59) ;  /* 0x00000000001cc947 */ /* 0x000fea0003800000 */
[----:B------:R1:W-:Y:S04]  /*6900*/  STL.64 [R1+0x88], R2 ;  /* 0x0000880201007387 */ /* 0x0003e80000100a00 */
[----:B-1----:R-:W2:Y:S04]  /*6910*/  LDL.LU.64 R2, [R1+0x8] ;  /* 0x0000080001027983 */ /* 0x002ea80000300a00 */
[----:B-----5:R2:W-:Y:S04]  /*6920*/  STL [R1+0x80], R0 ;  /* 0x0000800001007387 */ /* 0x0205e80000100800 */
[----:B--2---:R-:W2:Y:S04]  /*6930*/  LDG.E.LTC128B.U16 R0, desc[UR50][R2.64] ;  /* 0x0000003202007981 */ /* 0x004ea8000c1e1520 */
[----:B------:R1:W5:Y:S04]  /*6940*/  LDL.LU.64 R2, [R1+0x88] ;  /* 0x0000880001027983 */ /* 0x0003680000300a00 */
[----:B--2---:R2:W-:Y:S04]  /*6950*/  STL [R1+0x68], R0 ;  /* 0x0000680001007387 */ /* 0x0045e80000100800 */
[----:B--2---:R1:W5:Y:S02]  /*6960*/  LDL.LU R0, [R1+0x80] ;  /* 0x0000800001007983 */ /* 0x0043640000300800 */
.L_x_59:
[----:B------:R-:W-:Y:S05]  /*6970*/  BSYNC B1 ;  /* 0x0000000000017941 */ /* 0x000fea0003800000 */
.L_x_58:
[----:B------:R2:W-:Y:S04]  /*6980*/  STL.64 [R1+0xc0], R22 ;  /* 0x0000c01601007387 */ /* 0x0005e80000100a00 */
[----:B--2---:R-:W2:Y:S04]  /*6990*/  LDL.64 R22, [R1] ;  /* 0x0000000001167983 */ /* 0x004ea80000100a00 */
[----:B------:R3:W-:Y:S04]  /*69a0*/  STL.64 [R1+0xb8], R18 ;  /* 0x0000b81201007387 */ /* 0x0007e80000100a00 */
[----:B---3--:R-:W3:Y:S04]  /*69b0*/  LDL.LU.64 R18, [R1+0x70] ;  /* 0x0000700001127983 */ /* 0x008ee80000300a00 */
[----:B------:R-:W-:Y:S04]  /*69c0*/  STL.64 [R1+0xb0], R14 ;  /* 0x0000b00e01007387 */ /* 0x000fe80000100a00 */
[----:B------:R4:W-:Y:S04]  /*69d0*/  STL.64 [R1+0xa8], R12 ;  /* 0x0000a80c01007387 */ /* 0x0009e80000100a00 */
[----:B----4-:R-:W4:Y:S04]  /*69e0*/  LDL R12, [R1+0x60] ;  /* 0x00006000010c7983 */ /* 0x010f280000100800 */
[----:B------:R-:W4:Y:S04]  /*69f0*/  LDL R13, [R1+0x58] ;  /* 0x00005800010d7983 */ /* 0x000f280000100800 */
[----:B-----5:R0:W-:Y:S04]  /*6a00*/  STL.64 [R1+0xa0], R10 ;  /* 0x0000a00a01007387 */ /* 0x0201e80000100a00 */
[----:B0-----:R-:W4:Y:S04]  /*6a10*/  LDL R10, [R1+0x20] ;  /* 0x00002000010a7983 */ /* 0x001f280000100800 */
[----:B------:R-:W3:Y:S04]  /*6a20*/  LDL R11, [R1+0x40] ;  /* 0x00004000010b7983 */ /* 0x000ee80000100800 */
[----:B------:R0:W-:Y:S04]  /*6a30*/  STL.64 [R1+0x98], R8 ;  /* 0x0000980801007387 */ /* 0x0001e80000100a00 */
[----:B0-----:R-:W4:Y:S04]  /*6a40*/  LDL.64 R8, [R1+0x50] ;  /* 0x0000500001087983 */ /* 0x001f280000100a00 */
[----:B------:R0:W-:Y:S04]  /*6a50*/  STL [R1+0x90], R5 ;  /* 0x0000900501007387 */ /* 0x0001e80000100800 */
[----:B0-----:R-:W4:Y:S04]  /*6a60*/  LDL R5, [R1+0x44] ;  /* 0x0000440001057983 */ /* 0x001f280000100800 */
[----:B------:R0:W-:Y:S04]  /*6a70*/  STL.64 [R1+0x88], R6 ;  /* 0x0000880601007387 */ /* 0x0001e80000100a00 */
[----:B0-----:R-:W4:Y:S04]  /*6a80*/  LDL.64 R6, [R1+0x48] ;  /* 0x0000480001067983 */ /* 0x001f280000100a00 */
[----:B------:R0:W-:Y:S04]  /*6a90*/  STL [R1+0x84], R4 ;  /* 0x0000840401007387 */ /* 0x0001e80000100800 */
[----:B0-----:R-:W4:Y:S04]  /*6aa0*/  LDL R4, [R1+0x5c] ;  /* 0x00005c0001047983 */ /* 0x001f280000100800 */
[----:B------:R0:W-:Y:S04]  /*6ab0*/  STL [R1+0x80], R0 ;  /* 0x0000800001007387 */ /* 0x0001e80000100800 */
[----:B0-----:R-:W2:Y:S01]  /*6ac0*/  LDL.LU R0, [R1+0x68] ;  /* 0x0000680001007983 */ /* 0x001ea20000300800 */
[----:B------:R-:W-:-:S04]  /*6ad0*/  IMAD.U32 R15, RZ, RZ, UR8 ;  /* 0x00000008ff0f7e24 */ /* 0x000fc8000f8e00ff */
[----:B------:R-:W-:Y:S01]  /*6ae0*/  IMAD.SHL.U32 R15, R15, 0x10, RZ ;  /* 0x000000100f0f7824 */ /* 0x000fe200078e00ff */
[----:B------:R-:W-:Y:S01]  /*6af0*/  BSSY B1, `(.L_x_60) ;  /* 0x000002c000017945 */ /* 0x000fe20003800000 */
[----:B---3--:R-:W-:-:S04]  /*6b00*/  IMAD.WIDE.U32 R18, R11, 0x78, R18 ;  /* 0x000000780b127825 */ /* 0x008fc800078e0012 */
[----:B--2---:R-:W-:-:S05]  /*6b10*/  HADD2.F32 R14, -RZ, R0.H0_H0 ;  /* 0x20000000ff0e7230 */ /* 0x004fca0000004100 */
[----:B------:R-:W-:-:S04]  /*6b20*/  FMUL R14, R14, R16 ;  /* 0x000000100e0e7220 */ /* 0x000fc80000400000 */
[----:B------:R-:W-:Y:S01]  /*6b30*/  FFMA R226, R226, R2, R14 ;  /* 0x00000002e2e27223 */ /* 0x000fe2000000000e */
[----:B------:R-:W-:-:S04]  /*6b40*/  IADD3 R14, P5, R22, R15, RZ ;  /* 0x0000000f160e7210 */ /* 0x000fc80007fbe0ff */
[----:B------:R-:W-:Y:S01]  /*6b50*/  F2FP.F16.F32.PACK_AB R226, RZ, R226 ;  /* 0x000000e2ffe2723e */ /* 0x000fe200000000ff */
[----:B----4-:R-:W-:Y:S02]  /*6b60*/  IMAD.X R15, R23, 0x1, R10, P5 ;  /* 0x00000001170f7824 */ /* 0x010fe400028e060a */
[----:B------:R0:W5:Y:S04]  /*6b70*/  LDL.LU.64 R22, [R1+0xc0] ;  /* 0x0000c00001167983 */ /* 0x0001680000300a00 */
[----:B------:R-:W-:Y:S04]  /*6b80*/  STL.64 [R1+0x28], R14 ;  /* 0x0000280e01007387 */ /* 0x000fe80000100a00 */
[----:B------:R2:W-:Y:S02]  /*6b90*/  @P4 STG.E.U16 desc[UR50][R14.64], R226 ;  /* 0x000000e20e004986 */ /* 0x0005e4000c101532 */
[----:B--2---:R-:W-:-:S04]  /*6ba0*/  IADD3 R14, P4, R234, R18, RZ ;  /* 0x00000012ea0e7210 */ /* 0x004fc80007f9e0ff */
[----:B------:R-:W-:-:S03]  /*6bb0*/  IADD3.X R15, R235, R5, R19, P4, !PT ;  /* 0x00000005eb0f7210 */ /* 0x000fc600027fe413 */
[----:B------:R-:W-:Y:S02]  /*6bc0*/  IMAD.WIDE.U32 R18, R17, R11, R14 ;  /* 0x0000000b11127225 */ /* 0x000fe400078e000e */
[----:B------:R2:W-:Y:S02]  /*6bd0*/  STL.64 [R1+0x38], R14 ;  /* 0x0000380e01007387 */ /* 0x0005e40000100a00 */
[----:B--2---:R-:W-:-:S04]  /*6be0*/  IADD3 R14, P4, R236, R18, RZ ;  /* 0x00000012ec0e7210 */ /* 0x004fc80007f9e0ff */
[----:B------:R-:W-:Y:S01]  /*6bf0*/  IADD3.X R15, R237, R12, R19, P4, !PT ;  /* 0x0000000ced0f7210 */ /* 0x000fe200027fe413 */
[----:B------:R-:W-:Y:S01]  /*6c00*/  IMAD.WIDE.U32 R10, R11, 0x78, R224 ;  /* 0x000000780b0a7825 */ /* 0x000fe200078e00e0 */
[----:B------:R0:W5:Y:S03]  /*6c10*/  LDL.LU.64 R18, [R1+0xb8] ;  /* 0x0000b80001127983 */ /* 0x0001660000300a00 */
[----:B------:R-:W-:Y:S02]  /*6c20*/  IMAD.WIDE.U32 R12, R13, UR41, R14 ;  /* 0x000000290d0c7c25 */ /* 0x000fe4000f8e000e */
[----:B------:R0:W5:Y:S02]  /*6c30*/  LDL.LU.64 R14, [R1+0xb0] ;  /* 0x0000b000010e7983 */ /* 0x0001640000300a00 */
[----:B------:R-:W-:Y:S01]  /*6c40*/  IMAD.IADD R225, R4, 0x1, R13 ;  /* 0x0000000104e17824 */ /* 0x000fe200078e020d */
[----:B------:R-:W-:Y:S01]  /*6c50*/  LEA R224, P4, R12, R20, 0x1 ;  /* 0x000000140ce07211 */ /* 0x000fe200078808ff */
[----:B------:R-:W-:-:S03]  /*6c60*/  IMAD.IADD R4, R5, 0x1, R11 ;  /* 0x0000000105047824 */ /* 0x000fc600078e020b */
[----:B------:R-:W-:Y:S02]  /*6c70*/  LEA.HI.X R225, R12, R21, R225, 0x1, P4 ;  /* 0x000000150ce17211 */ /* 0x000fe400020f0ce1 */
[----:B------:R-:W-:Y:S01]  /*6c80*/  IADD3 R5, P4, P5, R8, R10, R234 ;  /* 0x0000000a08057210 */ /* 0x000fe20007d9e0ea */
[----:B------:R0:W5:Y:S04]  /*6c90*/  LDL.LU.64 R12, [R1+0xa8] ;  /* 0x0000a800010c7983 */ /* 0x0001680000300a00 */
[----:B------:R2:W-:Y:S01]  /*6ca0*/  STL.64 [R1+0x10], R10 ;  /* 0x0000100a01007387 */ /* 0x0005e20000100a00 */
[----:B------:R-:W-:-:S03]  /*6cb0*/  PRMT R226, R0, 0x7610, R226 ;  /* 0x0000761000e27816 */ /* 0x000fc600000000e2 */
[----:B--2---:R0:W5:Y:S04]  /*6cc0*/  LDL.LU.64 R10, [R1+0xa0] ;  /* 0x0000a000010a7983 */ /* 0x0041680000300a00 */
[----:B------:R0:W5:Y:S04]  /*6cd0*/  LDL.LU.64 R8, [R1+0x98] ;  /* 0x0000980001087983 */ /* 0x0001680000300a00 */
[----:B------:R2:W-:Y:S04]  /*6ce0*/  STL [R1+0x6c], R5 ;  /* 0x00006c0501007387 */ /* 0x0005e80000100800 */
[----:B--2---:R0:W5:Y:S04]  /*6cf0*/  LDL.LU R5, [R1+0x90] ;  /* 0x0000900001057983 */ /* 0x0041680000300800 */
[----:B------:R2:W-:Y:S02]  /*6d00*/  STL [R1+0xc], R4 ;  /* 0x00000c0401007387 */ /* 0x0005e40000100800 */
[----:B--2---:R-:W-:-:S02]  /*6d10*/  IADD3.X R4, R7, R4, R235, P4, P5 ;  /* 0x0000000407047210 */ /* 0x004fc400027ea4eb */
[----:B------:R0:W5:Y:S04]  /*6d20*/  LDL.LU.64 R6, [R1+0x88] ;  /* 0x0000880001067983 */ /* 0x0001680000300a00 */
[----:B------:R2:W-:Y:S01]  /*6d30*/  STL [R1+0x70], R4 ;  /* 0x0000700401007387 */ /* 0x0005e20000100800 */
[----:B------:R-:W-:-:S03]  /*6d40*/  ISETP.GT.AND P5, PT, R3, 0x108, P3 ;  /* 0x000001080300780c */ /* 0x000fc60001fa4270 */
[----:B--2---:R0:W5:Y:S04]  /*6d50*/  LDL.LU R4, [R1+0x84] ;  /* 0x0000840001047983 */ /* 0x0041680000300800 */
[----:B------:R0:W5:Y:S04]  /*6d60*/  LDL.LU R0, [R1+0x80] ;  /* 0x0000800001007983 */ /* 0x0001680000300800 */
[----:B------:R0:W-:Y:S02]  /*6d70*/  STL.S16 [R1+0x8], R226 ;  /* 0x000008e201007387 */ /* 0x0001e40000100600 */
[----:B------:R-:W-:Y:S05]  /*6d80*/  @!P5 BRA `(.L_x_61) ;  /* 0x000000000008d947 */ /* 0x000fea0003800000 */
[----:B0-----:R-:W2:Y:S04]  /*6d90*/  LDG.E.LTC128B.U16 R226, desc[UR50][R224.64+0x2] ;  /* 0x00000232e0e27981 */ /* 0x001ea8000c1e1520 */
[----:B--2---:R2:W-:Y:S02]  /*6da0*/  STL [R1+0x8], R226 ;  /* 0x000008e201007387 */ /* 0x0045e40000100800 */
.L_x_61:
[----:B------:R-:W-:Y:S05]  /*6db0*/  BSYNC B1 ;  /* 0x0000000000017941 */ /* 0x000fea0003800000 */
.L_x_60:
[----:B-----5:R3:W-:Y:S04]  /*6dc0*/  STL.64 [R1+0x90], R8 ;  /* 0x0000900801007387 */ /* 0x0207e80000100a00 */
[----:B---3--:R-:W3:Y:S04]  /*6dd0*/  LDL.64 R8, [R1] ;  /* 0x0000000001087983 */ /* 0x008ee80000100a00 */
[----:B------:R-:W-:Y:S04]  /*6de0*/  STL [R1+0x8c], R6 ;  /* 0x00008c0601007387 */ /* 0x000fe80000100800 */
[----:B------:R-:W-:Y:S04]  /*6df0*/  STL [R1+0x88], R5 ;  /* 0x0000880501007387 */ /* 0x000fe80000100800 */
[----:B------:R4:W-:Y:S04]  /*6e00*/  STL [R1+0x84], R4 ;  /* 0x0000840401007387 */ /* 0x0009e80000100800 */
[----:B----4-:R-:W0:Y:S04]  /*6e10*/  LDL.LU R4, [R1+0x8] ;  /* 0x0000080001047983 */ /* 0x010e280000300800 */
[----:B------:R4:W-:Y:S01]  /*6e20*/  STL [R1+0x80], R0 ;  /* 0x0000800001007387 */ /* 0x0009e20000100800 */
[----:B0-2---:R-:W-:-:S05]  /*6e30*/  HADD2.F32 R226, -RZ, R4.H0_H0 ;  /* 0x20000004ffe27230 */ /* 0x005fca0000004100 */
[----:B------:R-:W-:-:S04]  /*6e40*/  FMUL R226, R226, R16 ;  /* 0x00000010e2e27220 */ /* 0x000fc80000400000 */
[----:B------:R-:W-:Y:S01]  /*6e50*/  FFMA R227, R227, R2, R226 ;  /* 0x00000002e3e37223 */ /* 0x000fe200000000e2 */
[----:B------:R-:W-:-:S04]  /*6e60*/  IMAD.U32 R226, RZ, RZ, UR8 ;  /* 0x00000008ffe27e24 */ /* 0x000fc8000f8e00ff */
[----:B------:R-:W-:Y:S01]  /*6e70*/  F2FP.F16.F32.PACK_AB R227, RZ, R227 ;  /* 0x000000e3ffe3723e */ /* 0x000fe200000000ff */
[----:B------:R-:W-:-:S03]  /*6e80*/  IMAD.SHL.U32 R226, R226, 0x10, RZ ;  /* 0x00000010e2e27824 */ /* 0x000fc600078e00ff */
[----:B------:R-:W-:Y:S02]  /*6e90*/  PRMT R6, R227, 0x7610, R6 ;  /* 0x00007610e3067816 */ /* 0x000fe40000000006 */
[----:B------:R-:W2:Y:S01]  /*6ea0*/  LDL R227, [R1+0x20] ;  /* 0x0000200001e37983 */ /* 0x000ea20000100800 */
[----:B---3--:R-:W-:Y:S02]  /*6eb0*/  IADD3 R226, P4, R8, R226, RZ ;  /* 0x000000e208e27210 */ /* 0x008fe40007f9e0ff */
[----:B------:R-:W-:Y:S02]  /*6ec0*/  PRMT R5, R6, 0x7610, R5 ;  /* 0x0000761006057816 */ /* 0x000fe40000000005 */
[----:B----4-:R-:W-:Y:S01]  /*6ed0*/  PRMT R0, R4, 0x7610, R0 ;  /* 0x0000761004007816 */ /* 0x010fe20000000000 */
[----:B--2---:R-:W-:Y:S02]  /*6ee0*/  IMAD.X R227, R9, 0x1, R227, P4 ;  /* 0x0000000109e37824 */ /* 0x004fe400020e06e3 */
[----:B------:R0:W5:Y:S04]  /*6ef0*/  LDL.LU.64 R8, [R1+0x90] ;  /* 0x0000900001087983 */ /* 0x0001680000300a00 */
[----:B------:R0:W5:Y:S04]  /*6f00*/  LDL.LU R6, [R1+0x8c] ;  /* 0x00008c0001067983 */ /* 0x0001680000300800 */
[----:B------:R2:W-:Y:S04]  /*6f10*/  @P5 STG.E.U16 desc[UR50][R226.64+0x2], R5 ;  /* 0x00000205e2005986 */ /* 0x0005e8000c101532 */
[----:B--2---:R0:W5:Y:S04]  /*6f20*/  LDL.LU R5, [R1+0x88] ;  /* 0x0000880001057983 */ /* 0x0041680000300800 */
[----:B------:R0:W5:Y:S04]  /*6f30*/  LDL.LU R4, [R1+0x84] ;  /* 0x0000840001047983 */ /* 0x0001680000300800 */
[----:B------:R2:W-:Y:S04]  /*6f40*/  STL.S16 [R1+0x8], R0 ;  /* 0x0000080001007387 */ /* 0x0005e80000100600 */
[----:B--2---:R0:W5:Y:S01]  /*6f50*/  LDL.LU R0, [R1+0x80] ;  /* 0x0000800001007983 */ /* 0x0041620000300800 */
[----:B------:R-:W-:Y:S01]  /*6f60*/  ISETP.GT.AND P4, PT, R3, 0x100, P2 ;  /* 0x000001000300780c */ /* 0x000fe20001784270 */
[----:B------:R-:W-:-:S12]  /*6f70*/  BSSY B1, `(.L_x_62) ;  /* 0x0000006000017945 */ /* 0x000fd80003800000 */
[----:B0-----:R-:W-:Y:S05]  /*6f80*/  @!P4 BRA `(.L_x_63) ;  /* 0x000000000010c947 */ /* 0x001fea0003800000 */
[----:B-----5:R0:W-:Y:S04]  /*6f90*/  STL [R1+0x80], R0 ;  /* 0x0000800001007387 */ /* 0x0201e80000100800 */
[----:B0-----:R-:W2:Y:S04]  /*6fa0*/  LDG.E.LTC128B.U16 R0, desc[UR50][R22.64+0x10] ;  /* 0x0000103216007981 */ /* 0x001ea8000c1e1520 */
[----:B--2---:R0:W-:Y:S04]  /*6fb0*/  STL [R1+0x8], R0 ;  /* 0x0000080001007387 */ /* 0x0041e80000100800 */
[----:B0-----:R0:W5:Y:S02]  /*6fc0*/  LDL.LU R0, [R1+0x80] ;  /* 0x0000800001007983 */ /* 0x0011640000300800 */
.L_x_63:
[----:B------:R-:W-:Y:S05]  /*6fd0*/  BSYNC B1 ;  /* 0x0000000000017941 */ /* 0x000fea0003800000 */
.L_x_62:
[----:B-----5:R-:W-:Y:S04]  /*6fe0*/  STL [R1+0x90], R6 ;  /* 0x0000900601007387 */ /* 0x020fe80000100800 */
[----:B------:R2:W-:Y:S04]  /*6ff0*/  STL.64 [R1+0x88], R4 ;  /* 0x0000880401007387 */ /* 0x0005e80000100a00 */
[----:B--2---:R-:W2:Y:S04]  /*7000*/  LDL.64 R4, [R1] ;  /* 0x0000000001047983 */ /* 0x004ea80000100a00 */
[----:B------:R3:W-:Y:S04]  /*7010*/  STL [R1+0x80], R0 ;  /* 0x0000800001007387 */ /* 0x0007e80000100800 */
[----:B---3--:R-:W3:Y:S02]  /*7020*/  LDL.LU R0, [R1+0x8] ;  /* 0x0000080001007983 */ /* 0x008ee40000300800 */
[----:B---3--:R-:W-:-:S05]  /*7030*/  HADD2.F32 R6, -RZ, R0.H0_H0 ;  /* 0x20000000ff067230 */ /* 0x008fca0000004100 */
[----:B------:R-:W-:-:S04]  /*7040*/  FMUL R6, R6, R16 ;  /* 0x0000001006067220 */ /* 0x000fc80000400000 */
[----:B------:R-:W-:Y:S02]  /*7050*/  FFMA R228, R228, R2, R6 ;  /* 0x00000002e4e47223 */ /* 0x000fe40000000006 */
[----:B------:R3:W5:Y:S01]  /*7060*/  LDL.LU R6, [R1+0x90] ;  /* 0x0000900001067983 */ /* 0x0007620000300800 */
[----:B------:R-:W-:Y:S02]  /*7070*/  ISETP.GT.AND P5, PT, R3, 0x100, P1 ;  /* 0x000001000300780c */ /* 0x000fe40000fa4270 */
[----:B------:R-:W-:-:S05]  /*7080*/  F2FP.F16.F32.PACK_AB R228, RZ, R228 ;  /* 0x000000e4ffe4723e */ /* 0x000fca00000000ff */
[----:B--2---:R2:W-:Y:S04]  /*7090*/  @P4 STG.E.U16 desc[UR50][R4.64+0x10], R228 ;  /* 0x000010e404004986 */ /* 0x0045e8000c101532 */
[----:B--2---:R3:W5:Y:S01]  /*70a0*/  LDL.LU.64 R4, [R1+0x88] ;  /* 0x0000880001047983 */ /* 0x0047620000300a00 */
[----:B------:R-:W-:-:S03]  /*70b0*/  PRMT R228, R0, 0x7610, R228 ;  /* 0x0000761000e47816 */ /* 0x000fc600000000e4 */
[----:B------:R3:W5:Y:S01]  /*70c0*/  LDL.LU R0, [R1+0x80] ;  /* 0x0000800001007983 */ /* 0x0007620000300800 */
[----:B------:R-:W-:Y:S04]  /*70d0*/  BSSY B1, `(.L_x_64) ;  /* 0x0000003000017945 */ /* 0x000fe80003800000 */
[----:B------:R-:W-:Y:S05]  /*70e0*/  @!P5 BRA `(.L_x_65) ;  /* 0x000000000004d947 */ /* 0x000fea0003800000 */
[----:B------:R2:W5:Y:S02]  /*70f0*/  LDG.E.LTC128B.U16 R228, desc[UR50][R22.64+0x12] ;  /* 0x0000123216e47981 */ /* 0x000564000c1e1520 */
.L_x_65:
[----:B------:R-:W-:Y:S05]  /*7100*/  BSYNC B1 ;  /* 0x0000000000017941 */ /* 0x000fea0003800000 */
.L_x_64:
[----:B-----5:R-:W-:Y:S04]  /*7110*/  STL [R1+0x88], R0 ;  /* 0x0000880001007387 */ /* 0x020fe80000100800 */
[----:B------:R4:W-:Y:S04]  /*7120*/  STL.64 [R1+0x80], R4 ;  /* 0x0000800401007387 */ /* 0x0009e80000100a00 */
[----:B----4-:R-:W4:Y:S01]  /*7130*/  LDL.LU.64 R4, [R1] ;  /* 0x0000000001047983 */ /* 0x010f220000300a00 */
[----:B------:R-:W-:-:S05]  /*7140*/  HADD2.F32 R0, -RZ, R228.H0_H0 ;  /* 0x200000e4ff007230 */ /* 0x000fca0000004100 */
[----:B------:R-:W-:-:S04]  /*7150*/  FMUL R0, R0, R16 ;  /* 0x0000001000007220 */ /* 0x000fc80000400000 */
[----:B------:R-:W-:Y:S02]  /*7160*/  FFMA R229, R229, R2, R0 ;  /* 0x00000002e5e57223 */ /* 0x000fe40000000000 */
[----:B------:R0:W5:Y:S01]  /*7170*/  LDL.LU R0, [R1+0x88] ;  /* 0x0000880001007983 */ /* 0x0001620000300800 */
[----:B------:R-:W-:Y:S02]  /*7180*/  ISETP.GT.AND P4, PT, R3, 0x108, P2 ;  /* 0x000001080300780c */ /* 0x000fe40001784270 */
[----:B------:R-:W-:-:S05]  /*7190*/  F2FP.F16.F32.PACK_AB R229, RZ, R229 ;  /* 0x000000e5ffe5723e */ /* 0x000fca00000000ff */
[----:B----4-:R4:W-:Y:S04]  /*71a0*/  @P5 STG.E.U16 desc[UR50][R4.64+0x12], R229 ;  /* 0x000012e504005986 */ /* 0x0109e8000c101532 */
[----:B----4-:R0:W5:Y:S01]  /*71b0*/  LDL.LU.64 R4, [R1+0x80] ;  /* 0x0000800001047983 */ /* 0x0101620000300a00 */
[----:B------:R-:W-:Y:S04]  /*71c0*/  BSSY B1, `(.L_x_66) ;  /* 0x0000003000017945 */ /* 0x000fe80003800000 */
[----:B------:R-:W-:Y:S05]  /*71d0*/  @!P4 BRA `(.L_x_67) ;  /* 0x000000000004c947 */ /* 0x000fea0003800000 */
[----:B------:R4:W5:Y:S02]  /*71e0*/  LDG.E.LTC128B.U16 R228, desc[UR50][R224.64+0x10] ;  /* 0x00001032e0e47981 */ /* 0x000964000c1e1520 */
.L_x_67:
[----:B------:R-:W-:Y:S05]  /*71f0*/  BSYNC B1 ;  /* 0x0000000000017941 */ /* 0x000fea0003800000 */
.L_x_66:
[----:B-----5:R0:W-:Y:S04]  /*7200*/  STL.64 [R1+0x80], R4 ;  /* 0x0000800401007387 */ /* 0x0201e80000100a00 */
[----:B0-----:R-:W2:Y:S01]  /*7210*/  LDL.LU.64 R4, [R1+0x28] ;  /* 0x0000280001047983 */ /* 0x001ea20000300a00 */
[----:B------:R-:W-:Y:S01]  /*7220*/  HADD2.F32 R229, -RZ, R228.H0_H0 ;  /* 0x200000e4ffe57230 */ /* 0x000fe20000004100 */
[----:B------:R-:W-:-:S04]  /*7230*/  ISETP.GT.AND P5, PT, R3, 0x108, P1 ;  /* 0x000001080300780c */ /* 0x000fc80000fa4270 */
[----:B------:R-:W-:-:S04]  /*7240*/  FMUL R229, R229, R16 ;  /* 0x00000010e5e57220 */ /* 0x000fc80000400000 */
[----:B------:R-:W-:-:S05]  /*7250*/  FFMA R229, R230, R2, R229 ;  /* 0x00000002e6e57223 */ /* 0x000fca00000000e5 */
[----:B------:R-:W-:-:S05]  /*7260*/  F2FP.F16.F32.PACK_AB R229, RZ, R229 ;  /* 0x000000e5ffe5723e */ /* 0x000fca00000000ff */
[----:B--2---:R0:W-:Y:S04]  /*7270*/  @P4 STG.E.U16 desc[UR50][R4.64+0x10], R229 ;  /* 0x000010e504004986 */ /* 0x0041e8000c101532 */
[----:B0-----:R0:W5:Y:S01]  /*7280*/  LDL.LU.64 R4, [R1+0x80] ;  /* 0x0000800001047983 */ /* 0x0011620000300a00 */
[----:B------:R-:W-:Y:S04]  /*7290*/  BSSY B1, `(.L_x_68) ;  /* 0x0000003000017945 */ /* 0x000fe80003800000 */
[----:B------:R-:W-:Y:S05]  /*72a0*/  @!P5 BRA `(.L_x_69) ;  /* 0x000000000004d947 */ /* 0x000fea0003800000 */
[----:B------:R2:W5:Y:S02]  /*72b0*/  LDG.E.LTC128B.U16 R228, desc[UR50][R224.64+0x12] ;  /* 0x00001232e0e47981 */ /* 0x000564000c1e1520 */
.L_x_69:
[----:B------:R-:W-:Y:S05]  /*72c0*/  BSYNC B1 ;  /* 0x0000000000017941 */ /* 0x000fea0003800000 */
.L_x_68:
[----:B------:R0:W-:Y:S04]  /*72d0*/  STL.64 [R1+0xa8], R18 ;  /* 0x0000a81201007387 */ /* 0x0001e80000100a00 */
[----:B0-----:R-:W3:Y:S04]  /*72e0*/  LDL.LU.64 R18, [R1+0x10] ;  /* 0x0000100001127983 */ /* 0x001ee80000300a00 */
[----:B------:R0:W-:Y:S04]  /*72f0*/  STL.64 [R1+0xa0], R14 ;  /* 0x0000a00e01007387 */ /* 0x0001e80000100a00 */
[----:B0-----:R-:W3:Y:S01]  /*7300*/  LDL.LU.64 R14, [R1+0x50] ;  /* 0x00005000010e7983 */ /* 0x001ee20000300a00 */
[----:B-----5:R-:W-:-:S03]  /*7310*/  HADD2.F32 R229, -RZ, R228.H0_H0 ;  /* 0x200000e4ffe57230 */ /* 0x020fc60000004100 */
[----:B------:R0:W-:Y:S02]  /*7320*/  STL.64 [R1+0x98], R12 ;  /* 0x0000980c01007387 */ /* 0x0001e40000100a00 */
[----:B------:R-:W-:-:S04]  /*7330*/  FMUL R229, R229, R16 ;  /* 0x00000010e5e57220 */ /* 0x000fc80000400000 */
[----:B------:R-:W-:-:S05]  /*7340*/  FFMA R229, R231, R2, R229 ;  /* 0x00000002e7e57223 */ /* 0x000fca00000000e5 */
[----:B------:R-:W-:Y:S01]  /*7350*/  F2FP.F16.F32.PACK_AB R229, RZ, R229 ;  /* 0x000000e5ffe5723e */ /* 0x000fe200000000ff */
[----:B0-----:R-:W4:Y:S04]  /*7360*/  LDL.LU.64 R12, [R1+0x48] ;  /* 0x00004800010c7983 */ /* 0x001f280000300a00 */
[----:B------:R0:W-:Y:S01]  /*7370*/  STL.64 [R1+0x90], R10 ;  /* 0x0000900a01007387 */ /* 0x0001e20000100a00 */
[----:B------:R-:W-:-:S05]  /*7380*/  PRMT R230, R229, 0x7610, R230 ;  /* 0x00007610e5e67816 */ /* 0x000fca00000000e6 */
[----:B------:R-:W-:Y:S04]  /*7390*/  @P5 STG.E.U16 desc[UR50][R226.64+0x12], R230 ;  /* 0x000012e6e2005986 */ /* 0x000fe8000c101532 */
[----:B0-----:R-:W2:Y:S04]  /*73a0*/  LDL.LU.64 R10, [R1+0x38] ;  /* 0x00003800010a7983 */ /* 0x001ea80000300a00 */
[----:B------:R0:W-:Y:S04]  /*73b0*/  STL.64 [R1+0x88], R8 ;  /* 0x0000880801007387 */ /* 0x0001e80000100a00 */
[----:B0-----:R-:W2:Y:S04]  /*73c0*/  LDL R8, [R1+0x5c] ;  /* 0x00005c0001087983 */ /* 0x001ea80000100800 */
[----:B------:R-:W2:Y:S04]  /*73d0*/  LDL R9, [R1+0x40] ;  /* 0x0000400001097983 */ /* 0x000ea80000100800 */
[----:B------:R0:W-:Y:S04]  /*73e0*/  STL.64 [R1+0x80], R4 ;  /* 0x0000800401007387 */ /* 0x0001e80000100a00 */
[----:B------:R-:W2:Y:S04]  /*73f0*/  LDL R231, [R1+0x60] ;  /* 0x0000600001e77983 */ /* 0x000ea80000100800 */
[----:B0-----:R-:W2:Y:S01]  /*7400*/  LDL R4, [R1+0x58] ;  /* 0x0000580001047983 */ /* 0x001ea20000100800 */
[----:B---3--:R-:W-:-:S03]  /*7410*/  IADD3 R229, P4, R14, R18, RZ ;  /* 0x000000120ee57210 */ /* 0x008fc60007f9e0ff */
[----:B------:R-:W5:Y:S04]  /*7420*/  LDL.LU.64 R18, [R1+0xa8] ;  /* 0x0000a80001127983 */ /* 0x000f680000300a00 */
[----:B------:R-:W5:Y:S04]  /*7430*/  LDL.LU.64 R14, [R1+0xa0] ;  /* 0x0000a000010e7983 */ /* 0x000f680000300a00 */
[----:B------:R-:W4:Y:S01]  /*7440*/  LDL.LU R227, [R1+0xc] ;  /* 0x00000c0001e37983 */ /* 0x000f220000300800 */
[----:B------:R-:W-:Y:S02]  /*7450*/  ISETP.GT.AND P5, PT, R3, 0x180, P0 ;  /* 0x000001800300780c */ /* 0x000fe400007a4270 */
[----:B------:R-:W-:Y:S01]  /*7460*/  PRMT R230, R228, 0x7610, R230 ;  /* 0x00007610e4e67816 */ /* 0x000fe200000000e6 */
[----:B----4-:R-:W-:Y:S01]  /*7470*/  IMAD.X R227, R227, 0x1, R13, P4 ;  /* 0x00000001e3e37824 */ /* 0x010fe200020e060d */
[C---:B------:R-:W-:Y:S01]  /*7480*/  LEA R226, P4, R229.reuse, R20, 0x1 ;  /* 0x00000014e5e27211 */ /* 0x040fe200078808ff */
[----:B------:R-:W5:Y:S03]  /*7490*/  LDL.LU.64 R12, [R1+0x98] ;  /* 0x00009800010c7983 */ /* 0x000f660000300a00 */
[----:B------:R-:W-:-:S02]  /*74a0*/  LEA.HI.X R227, R229, R21, R227, 0x1, P4 ;  /* 0x00000015e5e37211 */ /* 0x000fc400020f0ce3 */
[----:B------:R-:W3:Y:S04]  /*74b0*/  LDL R229, [R1+0x44] ;  /* 0x0000440001e57983 */ /* 0x000ee80000100800 */
[----:B------:R2:W4:Y:S04]  /*74c0*/  @P5 LDG.E.LTC128B.U16 R230, desc[UR50][R226.64] ;  /* 0x00000032e2e65981 */ /* 0x000528000c1e1520 */
[----:B------:R-:W2:Y:S01]  /*74d0*/  LDL.LU.64 R226, [R1+0x18] ;  /* 0x0000180001e27983 */ /* 0x000ea20000300a00 */
[----:B------:R-:W-:Y:S01]  /*74e0*/  UIMAD UR4, UR9, 0x300, URZ ;  /* 0x00000300090478a4 */ /* 0x000fe2000f8e023f */
[----:B--2---:R-:W-:-:S03]  /*74f0*/  IMAD.WIDE.U32 R226, R9, 0x78, R226 ;  /* 0x0000007809e27825 */ /* 0x004fc600078e00e2 */
[----:B------:R-:W-:-:S04]  /*7500*/  IADD3 R226, P4, R234, R226, RZ ;  /* 0x000000e2eae27210 */ /* 0x000fc80007f9e0ff */
[----:B---3--:R-:W-:-:S03]  /*7510*/  IADD3.X R227, R235, R229, R227, P4, !PT ;  /* 0x000000e5ebe37210 */ /* 0x008fc600027fe4e3 */
[----:B------:R-:W-:-:S03]  /*7520*/  IMAD.WIDE.U32 R226, R17, R9, R226 ;  /* 0x0000000911e27225 */ /* 0x000fc600078e00e2 */
[----:B------:R-:W-:Y:S01]  /*7530*/  IADD3 R228, P4, R236, R226, RZ ;  /* 0x000000e2ece47210 */ /* 0x000fe20007f9e0ff */
[----:B----4-:R-:W-:-:S03]  /*7540*/  HADD2.F32 R226, -RZ, R230.H0_H0 ;  /* 0x200000e6ffe27230 */ /* 0x010fc60000004100 */
[----:B------:R-:W-:Y:S01]  /*7550*/  IADD3.X R229, R237, R231, R227, P4, !PT ;  /* 0x000000e7ede57210 */ /* 0x000fe200027fe4e3 */
[----:B------:R0:W-:Y:S01]  /*7560*/  STL [R1+0x10], R230 ;  /* 0x000010e601007387 */ /* 0x0001e20000100800 */
[----:B------:R-:W-:Y:S01]  /*7570*/  FMUL R226, R226, R16 ;  /* 0x00000010e2e27220 */ /* 0x000fe20000400000 */
[----:B------:R-:W-:-:S04]  /*7580*/  IMAD.WIDE.U32 R228, R4, UR41, R228 ;  /* 0x0000002904e47c25 */ /* 0x000fc8000f8e00e4 */
[----:B------:R-:W-:Y:S01]  /*7590*/  FFMA R216, R216, R2, R226 ;  /* 0x00000002d8d87223 */ /* 0x000fe200000000e2 */
[----:B------:R-:W-:Y:S02]  /*75a0*/  IMAD.IADD R227, R8, 0x1, R229 ;  /* 0x0000000108e37824 */ /* 0x000fe400078e02e5 */
[----:B0-----:R-:W-:Y:S01]  /*75b0*/  IMAD.U32 R230, RZ, RZ, UR8 ;  /* 0x00000008ffe67e24 */ /* 0x001fe2000f8e00ff */
[----:B------:R-:W-:-:S03]  /*75c0*/  LEA R226, P4, R228, R20, 0x1 ;  /* 0x00000014e4e27211 */ /* 0x000fc600078808ff */
[----:B------:R-:W-:Y:S01]  /*75d0*/  IMAD.WIDE.U32 R230, R230, 0x300, R6 ;  /* 0x00000300e6e67825 */ /* 0x000fe200078e0006 */
[----:B------:R-:W-:Y:S02]  /*75e0*/  LEA.HI.X R227, R228, R21, R227, 0x1, P4 ;  /* 0x00000015e4e37211 */ /* 0x000fe400020f0ce3 */
[----:B------:R-:W-:Y:S01]  /*75f0*/  F2FP.F16.F32.PACK_AB R216, RZ, R216 ;  /* 0x000000d8ffd8723e */ /* 0x000fe200000000ff */
[----:B------:R-:W-:Y:S02]  /*7600*/  VIADD R229, R231, UR4 ;  /* 0x00000004e7e57c36 */ /* 0x000fe40008000000 */
[----:B------:R-:W-:Y:S02]  /*7610*/  @P5 IMAD.MOV.U32 R228, RZ, RZ, R230 ;  /* 0x000000ffffe45224 */ /* 0x000fe400078e00e6 */
[----:B------:R-:W-:Y:S02]  /*7620*/  IMAD.WIDE.U32 R8, R9, 0x78, R10 ;  /* 0x0000007809087825 */ /* 0x000fe400078e000a */
[----:B------:R0:W5:Y:S04]  /*7630*/  LDL.LU.64 R10, [R1+0x90] ;  /* 0x00009000010a7983 */ /* 0x0001680000300a00 */
[----:B------:R2:W-:Y:S01]  /*7640*/  @P5 STG.E.U16 desc[UR50][R228.64], R216 ;  /* 0x000000d8e4005986 */ /* 0x0005e2000c101532 */
[----:B------:R-:W-:-:S03]  /*7650*/  IADD3 R4, P5, R234, R8, RZ ;  /* 0x00000008ea047210 */ /* 0x000fc60007fbe0ff */
[----:B------:R3:W-:Y:S04]  /*7660*/  STL.64 [R1+0x8], R8 ;  /* 0x0000080801007387 */ /* 0x0007e80000100a00 */
[----:B--2---:R0:W5:Y:S04]  /*7670*/  LDL R216, [R1+0x10] ;  /* 0x0000100001d87983 */ /* 0x0041680000100800 */
[----:B---3--:R0:W5:Y:S04]  /*7680*/  LDL.LU.64 R8, [R1+0x88] ;  /* 0x0000880001087983 */ /* 0x0081680000300a00 */
[----:B------:R2:W-:Y:S04]  /*7690*/  STL [R1], R4 ;  /* 0x0000000401007387 */ /* 0x0005e80000100800 */
[----:B--2---:R0:W5:Y:S01]  /*76a0*/  LDL.LU.64 R4, [R1+0x80] ;  /* 0x0000800001047983 */ /* 0x0041620000300a00 */
[----:B------:R-:W-:Y:S01]  /*76b0*/  ISETP.GT.AND P4, PT, R3, 0x180, P3 ;  /* 0x000001800300780c */ /* 0x000fe20001f84270 */
[----:B------:R-:W-:-:S12]  /*76c0*/  BSSY B1, `(.L_x_70) ;  /* 0x0000004000017945 */ /* 0x000fd80003800000 */
[----:B0-----:R-:W-:Y:S05]  /*76d0*/  @!P4 BRA `(.L_x_71) ;  /* 0x000000000008c947 */ /* 0x001fea0003800000 */
[----:B-----5:R-:W2:Y:S04]  /*76e0*/  LDG.E.LTC128B.U16 R216, desc[UR50][R226.64+0x2] ;  /* 0x00000232e2d87981 */ /* 0x020ea8000c1e1520 */
[----:B--2---:R0:W-:Y:S02]  /*76f0*/  STL [R1+0x10], R216 ;  /* 0x000010d801007387 */ /* 0x0041e40000100800 */
.L_x_71:
[----:B------:R-:W-:Y:S05]  /*7700*/  BSYNC B1 ;  /* 0x0000000000017941 */ /* 0x000fea0003800000 */
.L_x_70:
[----:B------:R2:W-:Y:S04]  /*7710*/  STL.64 [R1+0x88], R6 ;  /* 0x0000880601007387 */ /* 0x0005e80000100a00 */
[----:B--2---:R-:W2:Y:S01]  /*7720*/  LDL.LU.64 R6, [R1] ;  /* 0x0000000001067983 */ /* 0x004ea20000300a00 */
[----:B0----5:R-:W-:-:S03]  /*7730*/  HADD2.F32 R216, -RZ, R216.H0_H0 ;  /* 0x200000d8ffd87230 */ /* 0x021fc60000004100 */
[----:B--2---:R-:W2:Y:S04]  /*7740*/  LDL.LU R7, [R1+0x44] ;  /* 0x0000440001077983 */ /* 0x004ea80000300800 */
[----:B------:R0:W-:Y:S04]  /*7750*/  STL.64 [R1+0x80], R4 ;  /* 0x0000800401007387 */ /* 0x0001e80000100a00 */
[----:B0-----:R-:W2:Y:S01]  /*7760*/  LDL.LU.64 R4, [R1+0x8] ;  /* 0x0000080001047983 */ /* 0x001ea20000300a00 */
[----:B------:R-:W-:-:S04]  /*7770*/  FMUL R216, R216, R16 ;  /* 0x00000010d8d87220 */ /* 0x000fc80000400000 */
[----:B------:R-:W-:Y:S01]  /*7780*/  FFMA R234, R217, R2, R216 ;  /* 0x00000002d9ea7223 */ /* 0x000fe200000000d8 */
[----:B--2---:R-:W-:Y:S02]  /*7790*/  IADD3.X R7, R235, R7, R5, P5, !PT ;  /* 0x00000007eb077210 */ /* 0x004fe40002ffe405 */
[----:B------:R-:W2:Y:S04]  /*77a0*/  LDL.LU R235, [R1+0x6c] ;  /* 0x00006c0001eb7983 */ /* 0x000ea80000300800 */
[----:B------:R-:W3:Y:S04]  /*77b0*/  LDL.LU R216, [R1+0x40] ;  /* 0x0000400001d87983 */ /* 0x000ee80000300800 */
[----:B------:R-:W4:Y:S01]  /*77c0*/  LDL.LU R5, [R1+0x70] ;  /* 0x0000700001057983 */ /* 0x000f220000300800 */
[----:B--2---:R-:W-:Y:S01]  /*77d0*/  LEA R4, P5, R235, R20, 0x1 ;  /* 0x00000014eb047211 */ /* 0x004fe200078a08ff */
[----:B---3--:R-:W-:-:S02]  /*77e0*/  IMAD.WIDE.U32 R216, R17, R216, R6 ;  /* 0x000000d811d87225 */ /* 0x008fc400078e0006 */
[----:B------:R0:W5:Y:S01]  /*77f0*/  LDL.LU.64 R6, [R1+0x88] ;  /* 0x0000880001067983 */ /* 0x0001620000300a00 */
[----:B----4-:R-:W-:-:S05]  /*7800*/  LEA.HI.X R5, R235, R21, R5, 0x1, P5 ;  /* 0x00000015eb057211 */ /* 0x010fca00028f0c05 */
[----:B------:R2:W-:Y:S04]  /*7810*/  STL.64 [R1+0x8], R4 ;  /* 0x0000080401007387 */ /* 0x0005e80000100a00 */
[----:B--2---:R0:W5:Y:S04]  /*7820*/  LDL.LU.64 R4, [R1+0x80] ;  /* 0x0000800001047983 */ /* 0x0041680000300a00 */
[----:B------:R-:W2:Y:S01]  /*7830*/  LDL.LU R235, [R1+0x60] ;  /* 0x0000600001eb7983 */ /* 0x000ea20000300800 */
[----:B------:R-:W-:Y:S02]  /*7840*/  F2FP.F16.F32.PACK_AB R17, RZ, R234 ;  /* 0x000000eaff11723e */ /* 0x000fe400000000ff */
[----:B------:R-:W-:Y:S01]  /*7850*/  IADD3 R234, P5, R236, R216, RZ ;  /* 0x000000d8ecea7210 */ /* 0x000fe20007fbe0ff */
[----:B------:R-:W-:Y:S01]  /*7860*/  @P4 IMAD.MOV.U32 R216, RZ, RZ, R230 ;  /* 0x000000ffffd84224 */ /* 0x000fe200078e00e6 */
[----:B------:R-:W-:-:S02]  /*7870*/  ISETP.GT.AND P0, PT, R3, 0x188, P0 ;  /* 0x000001880300780c */ /* 0x000fc40000704270 */
[----:B--2---:R-:W-:Y:S01]  /*7880*/  IADD3.X R235, R237, R235, R217, P5, !PT ;  /* 0x000000ebedeb7210 */ /* 0x004fe20002ffe4d9 */
[----:B------:R-:W-:-:S05]  /*7890*/  @P4 IMAD.MOV.U32 R217, RZ, RZ, R229 ;  /* 0x000000ffffd94224 */ /* 0x000fca00078e00e5 */
[----:B------:R2:W-:Y:S04]  /*78a0*/  @P4 STG.E.U16 desc[UR50][R216.64+0x2], R17 ;  /* 0x00000211d8004986 */ /* 0x0005e8000c101532 */
[----:B--2---:R-:W2:Y:S01]  /*78b0*/  LDL.LU R217, [R1+0x10] ;  /* 0x0000100001d97983 */ /* 0x004ea20000300800 */
[----:B------:R-:W-:Y:S01]  /*78c0*/  BSSY B1, `(.L_x_72) ;  /* 0x0000005000017945 */ /* 0x000fe20003800000 */
[----:B--2---:R-:W-:-:S03]  /*78d0*/  PRMT R17, R217, 0x7610, R17 ;  /* 0x00007610d9117816 */ /* 0x004fc60000000011 */
[----:B0-----:R-:W-:Y:S05]  /*78e0*/  @!P0 BRA `(.L_x_73) ;  /* 0x0000000000088947 */ /* 0x001fea0003800000 */
[----:B------:R-:W2:Y:S04]  /*78f0*/  LDL.LU.64 R216, [R1+0x8] ;  /* 0x0000080001d87983 */ /* 0x000ea80000300a00 */
[----:B--2---:R0:W5:Y:S02]  /*7900*/  LDG.E.LTC128B.U16 R17, desc[UR50][R216.64] ;  /* 0x00000032d8117981 */ /* 0x004164000c1e1520 */
.L_x_73:
[----:B------:R-:W-:Y:S05]  /*7910*/  BSYNC B1 ;  /* 0x0000000000017941 */ /* 0x000fea0003800000 */
.L_x_72:
[----:B------:R2:W-:Y:S04]  /*7920*/  STL [R1+0x80], R0 ;  /* 0x0000800001007387 */ /* 0x0005e80000100800 */
[----:B--2---:R-:W2:Y:S04]  /*7930*/  LDL.LU R0, [R1+0x58] ;  /* 0x0000580001007983 */ /* 0x004ea80000300800 */
[----:B0-----:R-:W3:Y:S01]  /*7940*/  LDL.LU R217, [R1+0x5c] ;  /* 0x00005c0001d97983 */ /* 0x001ee20000300800 */
[----:B-----5:R-:W-:-:S05]  /*7950*/  HADD2.F32 R216, -RZ, R17.H0_H0 ;  /* 0x20000011ffd87230 */ /* 0x020fca0000004100 */
[----:B------:R-:W-:Y:S01]  /*7960*/  FMUL R216, R216, R16 ;  /* 0x00000010d8d87220 */ /* 0x000fe20000400000 */
[----:B--2---:R-:W-:Y:S02]  /*7970*/  IMAD.WIDE.U32 R234, R0, UR41, R234 ;  /* 0x0000002900ea7c25 */ /* 0x004fe4000f8e00ea */
[----:B------:R0:W5:Y:S02]  /*7980*/  LDL.LU R0, [R1+0x80] ;  /* 0x0000800001007983 */ /* 0x0001640000300800 */
[----:B------:R-:W-:Y:S01]  /*7990*/  FFMA R218, R218, R2, R216 ;  /* 0x00000002dada7223 */ /* 0x000fe200000000d8 */
[----:B---3--:R-:W-:Y:S01]  /*79a0*/  IMAD.IADD R217, R217, 0x1, R235 ;  /* 0x00000001d9d97824 */ /* 0x008fe200078e02eb */
[----:B------:R-:W-:Y:S01]  /*79b0*/  LEA R20, P5, R234, R20, 0x1 ;  /* 0x00000014ea147211 */ /* 0x000fe200078a08ff */
[----:B------:R-:W2:Y:S01]  /*79c0*/  LDL R235, [R1+0x20] ;  /* 0x0000200001eb7983 */ /* 0x000ea20000100800 */
[----:B------:R-:W-:Y:S01]  /*79d0*/  IMAD.U32 R216, RZ, RZ, UR8 ;  /* 0x00000008ffd87e24 */ /* 0x000fe2000f8e00ff */
[----:B------:R-:W-:-:S02]  /*79e0*/  F2FP.F16.F32.PACK_AB R218, RZ, R218 ;  /* 0x000000daffda723e */ /* 0x000fc400000000ff */
[----:B------:R-:W-:Y:S01]  /*79f0*/  LEA.HI.X R21, R234, R21, R217, 0x1, P5 ;  /* 0x00000015ea157211 */ /* 0x000fe200028f0cd9 */
[----:B------:R-:W-:-:S05]  /*7a00*/  IMAD.SHL.U32 R216, R216, 0x10, RZ ;  /* 0x00000010d8d87824 */ /* 0x000fca00078e00ff */
[----:B------:R-:W-:Y:S02]  /*7a10*/  IADD3 R216, P4, R216, R230, RZ ;  /* 0x000000e6d8d87210 */ /* 0x000fe40007f9e0ff */
[----:B------:R-:W-:Y:S01]  /*7a20*/  ISETP.GT.AND P3, PT, R3, 0x188, P3 ;  /* 0x000001880300780c */ /* 0x000fe20001f64270 */
[----:B------:R-:W-:Y:S02]  /*7a30*/  BSSY B1, `(.L_x_74) ;  /* 0x0000005000017945 */ /* 0x000fe40003800000 */
[----:B--2---:R-:W-:-:S05]  /*7a40*/  IMAD.X R217, R229, 0x1, R235, P4 ;  /* 0x00000001e5d97824 */ /* 0x004fca00020e06eb */
[----:B------:R0:W-:Y:S05]  /*7a50*/  @P0 STG.E.U16 desc[UR50][R216.64], R218 ;  /* 0x000000dad8000986 */ /* 0x0001ea000c101532 */
[----:B------:R-:W-:Y:S05]  /*7a60*/  @!P3 BRA `(.L_x_75) ;  /* 0x000000000004b947 */ /* 0x000fea0003800000 */
[----:B------:R2:W5:Y:S02]  /*7a70*/  LDG.E.LTC128B.U16 R17, desc[UR50][R20.64+0x2] ;  /* 0x0000023214117981 */ /* 0x000564000c1e1520 */
.L_x_75:
[----:B------:R-:W-:Y:S05]  /*7a80*/  BSYNC B1 ;  /* 0x0000000000017941 */ /* 0x000fea0003800000 */
.L_x_74:
[----:B0----5:R-:W-:Y:S01]  /*7a90*/  HADD2.F32 R218, -RZ, R17.H0_H0 ;  /* 0x20000011ffda7230 */ /* 0x021fe20000004100 */
[----:B------:R-:W-:Y:S01]  /*7aa0*/  ISETP.GT.AND P0, PT, R3, 0x180, P2 ;  /* 0x000001800300780c */ /* 0x000fe20001704270 */
[----:B------:R-:W-:Y:S03]  /*7ab0*/  BSSY B1, `(.L_x_76) ;  /* 0x0000007000017945 */ /* 0x000fe60003800000 */
[----:B------:R-:W-:-:S04]  /*7ac0*/  FMUL R218, R218, R16 ;  /* 0x00000010dada7220 */ /* 0x000fc80000400000 */
[----:B------:R-:W-:-:S05]  /*7ad0*/  FFMA R218, R219, R2, R218 ;  /* 0x00000002dbda7223 */ /* 0x000fca00000000da */
[----:B------:R-:W-:-:S05]  /*7ae0*/  F2FP.F16.F32.PACK_AB R218, RZ, R218 ;  /* 0x000000daffda723e */ /* 0x000fca00000000ff */
[----:B------:R0:W-:Y:S01]  /*7af0*/  @P3 STG.E.U16 desc[UR50][R216.64+0x2], R218 ;  /* 0x000002dad8003986 */ /* 0x0001e2000c101532 */
[----:B------:R-:W-:Y:S05]  /*7b00*/  @!P0 BRA `(.L_x_77) ;  /* 0x0000000000048947 */ /* 0x000fea0003800000 */
[----:B------:R3:W5:Y:S02]  /*7b10*/  LDG.E.LTC128B.U16 R17, desc[UR50][R226.64+0x10] ;  /* 0x00001032e2117981 */ /* 0x000764000c1e1520 */
.L_x_77:
[----:B------:R-:W-:Y:S05]  /*7b20*/  BSYNC B1 ;  /* 0x0000000000017941 */ /* 0x000fea0003800000 */
.L_x_76:
[----:B0----5:R-:W-:Y:S01]  /*7b30*/  HADD2.F32 R218, -RZ, R17.H0_H0 ;  /* 0x20000011ffda7230 */ /* 0x021fe20000004100 */
[----:B------:R-:W-:Y:S01]  /*7b40*/  ISETP.GT.AND P3, PT, R3, 0x180, P1 ;  /* 0x000001800300780c */ /* 0x000fe20000f64270 */
[----:B------:R-:W-:Y:S01]  /*7b50*/  @P0 IMAD.MOV.U32 R219, RZ, RZ, R229 ;  /* 0x000000ffffdb0224 */ /* 0x000fe200078e00e5 */
[----:B------:R-:W-:Y:S02]  /*7b60*/  BSSY B1, `(.L_x_78) ;  /* 0x0000009000017945 */ /* 0x000fe40003800000 */
[----:B------:R-:W-:-:S04]  /*7b70*/  FMUL R218, R218, R16 ;  /* 0x00000010dada7220 */ /* 0x000fc80000400000 */
[----:B------:R-:W-:-:S05]  /*7b80*/  FFMA R218, R220, R2, R218 ;  /* 0x00000002dcda7223 */ /* 0x000fca00000000da */
[----:B------:R-:W-:-:S04]  /*7b90*/  F2FP.F16.F32.PACK_AB R218, RZ, R218 ;  /* 0x000000daffda723e */ /* 0x000fc800000000ff */
[----:B------:R-:W-:Y:S01]  /*7ba0*/  PRMT R220, R218, 0x7610, R220 ;  /* 0x00007610dadc7816 */ /* 0x000fe200000000dc */
[----:B------:R-:W-:-:S05]  /*7bb0*/  @P0 IMAD.MOV.U32 R218, RZ, RZ, R230 ;  /* 0x000000ffffda0224 */ /* 0x000fca00078e00e6 */
[----:B------:R0:W-:Y:S01]  /*7bc0*/  @P0 STG.E.U16 desc[UR50][R218.64+0x10], R220 ;  /* 0x000010dcda000986 */ /* 0x0001e2000c101532 */
[----:B------:R-:W-:Y:S05]  /*7bd0*/  @!P3 BRA `(.L_x_79) ;  /* 0x000000000004b947 */ /* 0x000fea0003800000 */
[----:B------:R4:W5:Y:S02]  /*7be0*/  LDG.E.LTC128B.U16 R17, desc[UR50][R226.64+0x12] ;  /* 0x00001232e2117981 */ /* 0x000964000c1e1520 */
.L_x_79:
[----:B------:R-:W-:Y:S05]  /*7bf0*/  BSYNC B1 ;  /* 0x0000000000017941 */ /* 0x000fea0003800000 */
.L_x_78:
[----:B0----5:R-:W-:Y:S01]  /*7c00*/  HADD2.F32 R218, -RZ, R17.H0_H0 ;  /* 0x20000011ffda7230 */ /* 0x021fe20000004100 */
[----:B------:R-:W-:Y:S01]  /*7c10*/  ISETP.GT.AND P2, PT, R3, 0x188, P2 ;  /* 0x000001880300780c */ /* 0x000fe20001744270 */
[----:B------:R-:W-:Y:S01]  /*7c20*/  @P3 IMAD.MOV.U32 R228, RZ, RZ, R230 ;  /* 0x000000ffffe43224 */ /* 0x000fe200078e00e6 */
[----:B------:R-:W-:Y:S02]  /*7c30*/  BSSY B1, `(.L_x_80) ;  /* 0x0000007000017945 */ /* 0x000fe40003800000 */
[----:B------:R-:W-:-:S04]  /*7c40*/  FMUL R218, R218, R16 ;  /* 0x00000010dada7220 */ /* 0x000fc80000400000 */
[----:B------:R-:W-:-:S05]  /*7c50*/  FFMA R218, R221, R2, R218 ;  /* 0x00000002ddda7223 */ /* 0x000fca00000000da */
[----:B------:R-:W-:-:S05]  /*7c60*/  F2FP.F16.F32.PACK_AB R218, RZ, R218 ;  /* 0x000000daffda723e */ /* 0x000fca00000000ff */
[----:B------:R0:W-:Y:S01]  /*7c70*/  @P3 STG.E.U16 desc[UR50][R228.64+0x12], R218 ;  /* 0x000012dae4003986 */ /* 0x0001e2000c101532 */
[----:B------:R-:W-:Y:S05]  /*7c80*/  @!P2 BRA `(.L_x_81) ;  /* 0x000000000004a947 */ /* 0x000fea0003800000 */
[----:B------:R0:W5:Y:S02]  /*7c90*/  LDG.E.LTC128B.U16 R17, desc[UR50][R20.64+0x10] ;  /* 0x0000103214117981 */ /* 0x000164000c1e1520 */
.L_x_81:
[----:B------:R-:W-:Y:S05]  /*7ca0*/  BSYNC B1 ;  /* 0x0000000000017941 */ /* 0x000fea0003800000 */
.L_x_80:
[----:B-----5:R-:W-:Y:S01]  /*7cb0*/  HADD2.F32 R219, -RZ, R17.H0_H0 ;  /* 0x20000011ffdb7230 */ /* 0x020fe20000004100 */
        /* <DEDUP_REMOVED lines=8> */
.L_x_83:
[----:B------:R-:W-:Y:S05]  /*7d40*/  BSYNC B1 ;  /* 0x0000000000017941 */ /* 0x000fea0003800000 */
.L_x_82:
[----:B0----5:R-:W-:Y:S01]  /*7d50*/  HADD2.F32 R219, -RZ, R17.H0_H0 ;  /* 0x20000011ffdb7230 */ /* 0x021fe20000004100 */
[----:B------:R-:W-:Y:S01]  /*7d60*/  ISETP.GT.AND P3, PT, R0, 0x10, PT ;  /* 0x000000100000780c */ /* 0x000fe20003f64270 */
[----:B------:R-:W-:Y:S03]  /*7d70*/  BSSY B1, `(.L_x_84) ;  /* 0x0000008000017945 */ /* 0x000fe60003800000 */
[----:B------:R-:W-:Y:S01]  /*7d80*/  FMUL R218, R219, R16 ;  /* 0x00000010dbda7220 */ /* 0x000fe20000400000 */
[----:B------:R-:W-:-:S03]  /*7d90*/  ISETP.GT.AND P0, PT, R3, RZ, P3 ;  /* 0x000000ff0300720c */ /* 0x000fc60001f04270 */
[----:B------:R-:W-:-:S05]  /*7da0*/  FFMA R218, R223, R2, R218 ;  /* 0x00000002dfda7223 */ /* 0x000fca00000000da */
[----:B------:R-:W-:-:S05]  /*7db0*/  F2FP.F16.F32.PACK_AB R218, RZ, R218 ;  /* 0x000000daffda723e */ /* 0x000fca00000000ff */
[----:B------:R0:W-:Y:S01]  /*7dc0*/  @P1 STG.E.U16 desc[UR50][R216.64+0x12], R218 ;  /* 0x000012dad8001986 */ /* 0x0001e2000c101532 */
[----:B------:R-:W-:Y:S05]  /*7dd0*/  @!P0 BRA `(.L_x_85) ;  /* 0x0000000000048947 */ /* 0x000fea0003800000 */
[----:B------:R0:W5:Y:S02]  /*7de0*/  LDG.E.LTC128B.U16 R17, desc[UR50][R4.64+0x20] ;  /* 0x0000203204117981 */ /* 0x000164000c1e1520 */
.L_x_85:
[----:B------:R-:W-:Y:S05]  /*7df0*/  BSYNC B1 ;  /* 0x0000000000017941 */ /* 0x000fea0003800000 */
.L_x_84:
        /* <DEDUP_REMOVED lines=10> */
.L_x_87:
[----:B------:R-:W-:Y:S05]  /*7ea0*/  BSYNC B1 ;  /* 0x0000000000017941 */ /* 0x000fea0003800000 */
.L_x_86:
        /* <DEDUP_REMOVED lines=9> */
.L_x_89:
[----:B------:R-:W-:Y:S05]  /*7f40*/  BSYNC B1 ;  /* 0x0000000000017941 */ /* 0x000fea0003800000 */
.L_x_88:
        /* <DEDUP_REMOVED lines=9> */
.L_x_91:
[----:B------:R-:W-:Y:S05]  /*7fe0*/  BSYNC B1 ;  /* 0x0000000000017941 */ /* 0x000fea0003800000 */
.L_x_90:
        /* <DEDUP_REMOVED lines=10> */
.L_x_93:
[----:B------:R-:W-:Y:S05]  /*8090*/  BSYNC B1 ;  /* 0x0000000000017941 */ /* 0x000fea0003800000 */
.L_x_92:
[----:B-----5:R-:W-:Y:S01]  /*80a0*/  HADD2.F32 R209, -RZ, R17.H0_H0 ;  /* 0x20000011ffd17230 */ /* 0x020fe20000004100 */
        /* <DEDUP_REMOVED lines=9> */
.L_x_95:
[----:B------:R-:W-:Y:S05]  /*8140*/  BSYNC B1 ;  /* 0x0000000000017941 */ /* 0x000fea0003800000 */
.L_x_94:
        /* <DEDUP_REMOVED lines=9> */
.L_x_97:
[----:B------:R-:W-:Y:S05]  /*81e0*/  BSYNC B1 ;  /* 0x0000000000017941 */ /* 0x000fea0003800000 */
.L_x_96:
        /* <DEDUP_REMOVED lines=9> */
.L_x_99:
[----:B------:R-:W-:Y:S05]  /*8280*/  BSYNC B1 ;  /* 0x0000000000017941 */ /* 0x000fea0003800000 */
.L_x_98:
        /* <DEDUP_REMOVED lines=9> */
.L_x_101:
[----:B------:R-:W-:Y:S05]  /*8320*/  BSYNC B1 ;  /* 0x0000000000017941 */ /* 0x000fea0003800000 */
.L_x_100:
        /* <DEDUP_REMOVED lines=9> */
.L_x_103:
[----:B------:R-:W-:Y:S05]  /*83c0*/  BSYNC B1 ;  /* 0x0000000000017941 */ /* 0x000fea0003800000 */
.L_x_102:
        /* <DEDUP_REMOVED lines=9> */
.L_x_105:
[----:B------:R-:W-:Y:S05]  /*8460*/  BSYNC B1 ;  /* 0x0000000000017941 */ /* 0x000fea0003800000 */
.L_x_104:
        /* <DEDUP_REMOVED lines=9> */
.L_x_107:
[----:B------:R-:W-:Y:S05]  /*8500*/  BSYNC B1 ;  /* 0x0000000000017941 */ /* 0x000fea0003800000 */
.L_x_106:
        /* <DEDUP_REMOVED lines=9> */
.L_x_109:
[----:B------:R-:W-:Y:S05]  /*85a0*/  BSYNC B1 ;  /* 0x0000000000017941 */ /* 0x000fea0003800000 */
.L_x_108:
        /* <DEDUP_REMOVED lines=9> */
.L_x_111:
[----:B------:R-:W-:Y:S05]  /*8640*/  BSYNC B1 ;  /* 0x0000000000017941 */ /* 0x000fea0003800000 */
.L_x_110:
        /* <DEDUP_REMOVED lines=9> */
.L_x_113:
[----:B------:R-:W-:Y:S05]  /*86e0*/  BSYNC B1 ;  /* 0x0000000000017941 */ /* 0x000fea0003800000 */
.L_x_112:
        /* <DEDUP_REMOVED lines=9> */
.L_x_115:
[----:B------:R-:W-:Y:S05]  /*8780*/  BSYNC B1 ;  /* 0x0000000000017941 */ /* 0x000fea0003800000 */
.L_x_114:
[----:B0----5:R-:W-:Y:S01]  /*8790*/  HADD2.F32 R201, -RZ, R17.H0_H0 ;  /* 0x20000011ffc97230 */ /* 0x021fe20000004100 */
[----:B------:R-:W2:Y:S01]  /*87a0*/  LDL.LU.64 R208, [R1+0x30] ;  /* 0x0000300001d07983 */ /* 0x000ea20000300a00 */
[----:B------:R-:W-:Y:S02]  /*87b0*/  ISETP.GT.AND P5, PT, R3, 0x100, P3 ;  /* 0x000001000300780c */ /* 0x000fe40001fa4270 */
[----:B------:R-:W-:Y:S01]  /*87c0*/  PRMT R202, R17, 0x7610, R202 ;  /* 0x0000761011ca7816 */ /* 0x000fe200000000ca */
[----:B------:R-:W-:-:S04]  /*87d0*/  FMUL R200, R201, R16 ;  /* 0x00000010c9c87220 */ /* 0x000fc80000400000 */
[----:B------:R-:W-:-:S05]  /*87e0*/  FFMA R200, R207, R2, R200 ;  /* 0x00000002cfc87223 */ /* 0x000fca00000000c8 */
[----:B------:R-:W-:-:S04]  /*87f0*/  F2FP.F16.F32.PACK_AB R200, RZ, R200 ;  /* 0x000000c8ffc8723e */ /* 0x000fc800000000ff */
[----:B------:R-:W-:-:S05]  /*8800*/  PRMT R204, R200, 0x7610, R204 ;  /* 0x00007610c8cc7816 */ /* 0x000fca00000000cc */
[----:B------:R0:W-:Y:S04]  /*8810*/  @P4 STG.E.U16 desc[UR50][R232.64+0x32], R204 ;  /* 0x000032cce8004986 */ /* 0x0001e8000c101532 */
[----:B------:R-:W3:Y:S01]  /*8820*/  @P5 LDG.E.LTC128B.U16 R202, desc[UR50][R22.64+0x20] ;  /* 0x0000203216ca5981 */ /* 0x000ee2000c1e1520 */
[----:B------:R-:W-:Y:S01]  /*8830*/  IMAD.U32 R203, RZ, RZ, UR8 ;  /* 0x00000008ffcb7e24 */ /* 0x000fe2000f8e00ff */
[----:B------:R-:W-:Y:S01]  /*8840*/  BSSY B1, `(.L_x_116) ;  /* 0x000000f000017945 */ /* 0x000fe20003800000 */
[----:B------:R-:W-:Y:S02]  /*8850*/  IMAD.U32 R200, RZ, RZ, UR8 ;  /* 0x00000008ffc87e24 */ /* 0x000fe4000f8e00ff */
[----:B------:R-:W-:Y:S02]  /*8860*/  IMAD.U32 R205, RZ, RZ, UR9 ;  /* 0x00000009ffcd7e24 */ /* 0x000fe4000f8e00ff */
[----:B------:R-:W-:-:S02]  /*8870*/  IMAD.SHL.U32 R203, R203, 0x100, RZ ;  /* 0x00000100cbcb7824 */ /* 0x000fc400078e00ff */
[----:B---3--:R-:W-:-:S05]  /*8880*/  HADD2.F32 R17, -RZ, R202.H0_H0 ;  /* 0x200000caff117230 */ /* 0x008fca0000004100 */
[----:B------:R-:W-:Y:S01]  /*8890*/  FMUL R201, R17, R16 ;  /* 0x0000001011c97220 */ /* 0x000fe20000400000 */
[----:B------:R-:W-:Y:S02]  /*88a0*/  SHF.L.U64.HI R17, R200, 0x8, R205 ;  /* 0x00000008c8117819 */ /* 0x000fe400000102cd */
[----:B--2---:R-:W-:Y:S01]  /*88b0*/  IADD3 R200, P4, R203, R208, RZ ;  /* 0x000000d0cbc87210 */ /* 0x004fe20007f9e0ff */
[----:B------:R-:W-:-:S04]  /*88c0*/  FFMA R192, R192, R2, R201 ;  /* 0x00000002c0c07223 */ /* 0x000fc800000000c9 */
[----:B------:R-:W-:Y:S01]  /*88d0*/  IMAD.X R201, R17, 0x1, R15, P4 ;  /* 0x0000000111c97824 */ /* 0x000fe200020e060f */
[----:B------:R-:W-:Y:S02]  /*88e0*/  F2FP.F16.F32.PACK_AB R192, RZ, R192 ;  /* 0x000000c0ffc0723e */ /* 0x000fe400000000ff */
[----:B------:R-:W-:-:S03]  /*88f0*/  ISETP.GT.AND P4, PT, R3, 0x100, P2 ;  /* 0x000001000300780c */ /* 0x000fc60001784270 */
[----:B------:R0:W-:Y:S10]  /*8900*/  @P5 STG.E.U16 desc[UR50][R200.64+0x20], R192 ;  /* 0x000020c0c8005986 */ /* 0x0001f4000c101532 */
[----:B------:R-:W-:Y:S05]  /*8910*/  @!P4 BRA `(.L_x_117) ;  /* 0x000000000004c947 */ /* 0x000fea0003800000 */
[----:B------:R2:W5:Y:S02]  /*8920*/  LDG.E.LTC128B.U16 R202, desc[UR50][R22.64+0x22] ;  /* 0x0000223216ca7981 */ /* 0x000564000c1e1520 */
.L_x_117:
[----:B------:R-:W-:Y:S05]  /*8930*/  BSYNC B1 ;  /* 0x0000000000017941 */ /* 0x000fea0003800000 */
.L_x_116:
[----:B-----5:R-:W-:Y:S01]  /*8940*/  HADD2.F32 R205, -RZ, R202.H0_H0 ;  /* 0x200000caffcd7230 */ /* 0x020fe20000004100 */
[----:B------:R-:W-:Y:S01]  /*8950*/  ISETP.GT.AND P5, PT, R3, 0x108, P3 ;  /* 0x000001080300780c */ /* 0x000fe20001fa4270 */
[----:B------:R-:W-:-:S03]  /*8960*/  IMAD.U32 R207, RZ, RZ, UR8 ;  /* 0x00000008ffcf7e24 */ /* 0x000fc6000f8e00ff */
[----:B0-----:R-:W-:Y:S01]  /*8970*/  FMUL R192, R205, R16 ;  /* 0x00000010cdc07220 */ /* 0x001fe20000400000 */
[----:B------:R-:W-:-:S03]  /*8980*/  IMAD.SHL.U32 R207, R207, 0x10, RZ ;  /* 0x00000010cfcf7824 */ /* 0x000fc600078e00ff */
[----:B------:R-:W-:-:S05]  /*8990*/  FFMA R192, R193, R2, R192 ;  /* 0x00000002c1c07223 */ /* 0x000fca00000000c0 */
[----:B------:R-:W-:-:S04]  /*89a0*/  F2FP.F16.F32.PACK_AB R192, RZ, R192 ;  /* 0x000000c0ffc0723e */ /* 0x000fc800000000ff */
[----:B------:R-:W-:-:S05]  /*89b0*/  PRMT R204, R192, 0x7610, R204 ;  /* 0x00007610c0cc7816 */ /* 0x000fca00000000cc */
[----:B------:R0:W-:Y:S04]  /*89c0*/  @P4 STG.E.U16 desc[UR50][R200.64+0x22], R204 ;  /* 0x000022ccc8004986 */ /* 0x0001e8000c101532 */
[----:B------:R-:W3:Y:S01]  /*89d0*/  @P5 LDG.E.LTC128B.U16 R202, desc[UR50][R224.64+0x20] ;  /* 0x00002032e0ca5981 */ /* 0x000ee2000c1e1520 */
[----:B------:R-:W-:Y:S01]  /*89e0*/  IADD3 R192, P4, R207, R200, RZ ;  /* 0x000000c8cfc07210 */ /* 0x000fe20007f9e0ff */
[----:B---3--:R-:W-:-:S05]  /*89f0*/  HADD2.F32 R193, -RZ, R202.H0_H0 ;  /* 0x200000caffc17230 */ /* 0x008fca0000004100 */
[----:B------:R-:W-:-:S04]  /*8a00*/  FMUL R193, R193, R16 ;  /* 0x00000010c1c17220 */ /* 0x000fc80000400000 */
[----:B------:R-:W-:Y:S01]  /*8a10*/  FFMA R194, R194, R2, R193 ;  /* 0x00000002c2c27223 */ /* 0x000fe200000000c1 */
[----:B------:R-:W-:Y:S01]  /*8a20*/  IMAD.X R193, R235, 0x1, R201, P4 ;  /* 0x00000001ebc17824 */ /* 0x000fe200020e06c9 */
[----:B------:R-:W-:-:S03]  /*8a30*/  ISETP.GT.AND P4, PT, R3, 0x108, P2 ;  /* 0x000001080300780c */ /* 0x000fc60001784270 */
[----:B------:R-:W-:-:S04]  /*8a40*/  F2FP.F16.F32.PACK_AB R194, RZ, R194 ;  /* 0x000000c2ffc2723e */ /* 0x000fc800000000ff */
[----:B------:R-:W-:-:S05]  /*8a50*/  PRMT R206, R194, 0x7610, R206 ;  /* 0x00007610c2ce7816 */ /* 0x000fca00000000ce */
[----:B------:R3:W-:Y:S04]  /*8a60*/  @P5 STG.E.U16 desc[UR50][R192.64+0x20], R206 ;  /* 0x000020cec0005986 */ /* 0x0007e8000c101532 */
[----:B------:R-:W4:Y:S01]  /*8a70*/  @P4 LDG.E.LTC128B.U16 R202, desc[UR50][R224.64+0x22] ;  /* 0x00002232e0ca4981 */ /* 0x000f22000c1e1520 */
[----:B------:R-:W-:Y:S01]  /*8a80*/  IADD3 R194, P5, R200, R207, RZ ;  /* 0x000000cfc8c27210 */ /* 0x000fe20007fbe0ff */
[----:B------:R-:W-:Y:S01]  /*8a90*/  BSSY B1, `(.L_x_118) ;  /* 0x000000a000017945 */ /* 0x000fe20003800000 */
[----:B----4-:R-:W-:-:S05]  /*8aa0*/  HADD2.F32 R205, -RZ, R202.H0_H0 ;  /* 0x200000caffcd7230 */ /* 0x010fca0000004100 */
[----:B0-----:R-:W-:-:S04]  /*8ab0*/  FMUL R204, R205, R16 ;  /* 0x00000010cdcc7220 */ /* 0x001fc80000400000 */
[----:B------:R-:W-:Y:S01]  /*8ac0*/  FFMA R204, R195, R2, R204 ;  /* 0x00000002c3cc7223 */ /* 0x000fe200000000cc */
[----:B------:R-:W-:Y:S01]  /*8ad0*/  IMAD.X R195, R201, 0x1, R235, P5 ;  /* 0x00000001c9c37824 */ /* 0x000fe200028e06eb */
[----:B------:R-:W-:-:S03]  /*8ae0*/  ISETP.GT.AND P5, PT, R3, 0x100, P1 ;  /* 0x000001000300780c */ /* 0x000fc60000fa4270 */
[----:B------:R-:W-:-:S05]  /*8af0*/  F2FP.F16.F32.PACK_AB R204, RZ, R204 ;  /* 0x000000ccffcc723e */ /* 0x000fca00000000ff */
[----:B------:R3:W-:Y:S05]  /*8b00*/  @P4 STG.E.U16 desc[UR50][R194.64+0x22], R204 ;  /* 0x000022ccc2004986 */ /* 0x0007ea000c101532 */
[----:B------:R-:W-:Y:S05]  /*8b10*/  @!P5 BRA `(.L_x_119) ;  /* 0x000000000004d947 */ /* 0x000fea0003800000 */
[----:B------:R0:W5:Y:S02]  /*8b20*/  LDG.E.LTC128B.U16 R202, desc[UR50][R22.64+0x30] ;  /* 0x0000303216ca7981 */ /* 0x000164000c1e1520 */
.L_x_119:
[----:B------:R-:W-:Y:S05]  /*8b30*/  BSYNC B1 ;  /* 0x0000000000017941 */ /* 0x000fea0003800000 */
.L_x_118:
[----:B---3-5:R-:W-:Y:S01]  /*8b40*/  HADD2.F32 R195, -RZ, R202.H0_H0 ;  /* 0x200000caffc37230 */ /* 0x028fe20000004100 */
        /* <DEDUP_REMOVED lines=8> */
.L_x_121:
[----:B------:R-:W-:Y:S05]  /*8bd0*/  BSYNC B1 ;  /* 0x0000000000017941 */ /* 0x000fea0003800000 */
.L_x_120:
        /* <DEDUP_REMOVED lines=9> */
.L_x_123:
[----:B------:R-:W-:Y:S05]  /*8c70*/  BSYNC B1 ;  /* 0x0000000000017941 */ /* 0x000fea0003800000 */
.L_x_122:
        /* <DEDUP_REMOVED lines=9> */
.L_x_125:
[----:B------:R-:W-:Y:S05]  /*8d10*/  BSYNC B1 ;  /* 0x0000000000017941 */ /* 0x000fea0003800000 */
.L_x_124:
[----:B0----5:R-:W-:Y:S01]  /*8d20*/  HADD2.F32 R195, -RZ, R202.H0_H0 ;  /* 0x200000caffc37230 */ /* 0x021fe20000004100 */
[----:B------:R-:W-:Y:S01]  /*8d30*/  ISETP.GT.AND P5, PT, R3, 0x180, P3 ;  /* 0x000001800300780c */ /* 0x000fe20001fa4270 */
[----:B------:R-:W-:Y:S03]  /*8d40*/  BSSY B1, `(.L_x_126) ;  /* 0x0000007000017945 */ /* 0x000fe60003800000 */
[----:B---3--:R-:W-:-:S04]  /*8d50*/  FMUL R194, R195, R16 ;  /* 0x00000010c3c27220 */ /* 0x008fc80000400000 */
[----:B------:R-:W-:-:S05]  /*8d60*/  FFMA R194, R199, R2, R194 ;  /* 0x00000002c7c27223 */ /* 0x000fca00000000c2 */
[----:B------:R-:W-:-:S05]  /*8d70*/  F2FP.F16.F32.PACK_AB R194, RZ, R194 ;  /* 0x000000c2ffc2723e */ /* 0x000fca00000000ff */
[----:B------:R0:W-:Y:S01]  /*8d80*/  @P4 STG.E.U16 desc[UR50][R192.64+0x32], R194 ;  /* 0x000032c2c0004986 */ /* 0x0001e2000c101532 */
[----:B------:R-:W-:Y:S05]  /*8d90*/  @!P5 BRA `(.L_x_127) ;  /* 0x000000000004d947 */ /* 0x000fea0003800000 */
[----:B------:R3:W5:Y:S02]  /*8da0*/  LDG.E.LTC128B.U16 R202, desc[UR50][R226.64+0x20] ;  /* 0x00002032e2ca7981 */ /* 0x000764000c1e1520 */
.L_x_127:
[----:B------:R-:W-:Y:S05]  /*8db0*/  BSYNC B1 ;  /* 0x0000000000017941 */ /* 0x000fea0003800000 */
.L_x_126:
[----:B-----5:R-:W-:Y:S01]  /*8dc0*/  HADD2.F32 R195, -RZ, R202.H0_H0 ;  /* 0x200000caffc37230 */ /* 0x020fe20000004100 */
[----:B0-----:R-:W-:Y:S01]  /*8dd0*/  IADD3 R194, P4, R203, R200, RZ ;  /* 0x000000c8cbc27210 */ /* 0x001fe20007f9e0ff */
[----:B------:R-:W-:Y:S03]  /*8de0*/  BSSY B1, `(.L_x_128) ;  /* 0x0000009000017945 */ /* 0x000fe60003800000 */
[----:B------:R-:W-:-:S04]  /*8df0*/  FMUL R195, R195, R16 ;  /* 0x00000010c3c37220 */ /* 0x000fc80000400000 */
[----:B------:R-:W-:Y:S01]  /*8e00*/  FFMA R184, R184, R2, R195 ;  /* 0x00000002b8b87223 */ /* 0x000fe200000000c3 */
[----:B------:R-:W-:Y:S01]  /*8e10*/  IMAD.X R195, R17, 0x1, R201, P4 ;  /* 0x0000000111c37824 */ /* 0x000fe200020e06c9 */
[----:B------:R-:W-:-:S03]  /*8e20*/  ISETP.GT.AND P4, PT, R3, 0x180, P2 ;  /* 0x000001800300780c */ /* 0x000fc60001784270 */
[----:B------:R-:W-:-:S05]  /*8e30*/  F2FP.F16.F32.PACK_AB R184, RZ, R184 ;  /* 0x000000b8ffb8723e */ /* 0x000fca00000000ff */
[----:B------:R0:W-:Y:S05]  /*8e40*/  @P5 STG.E.U16 desc[UR50][R194.64+0x20], R184 ;  /* 0x000020b8c2005986 */ /* 0x0001ea000c101532 */
[----:B------:R-:W-:Y:S05]  /*8e50*/  @!P4 BRA `(.L_x_129) ;  /* 0x000000000004c947 */ /* 0x000fea0003800000 */
[----:B------:R0:W5:Y:S02]  /*8e60*/  LDG.E.LTC128B.U16 R202, desc[UR50][R226.64+0x22] ;  /* 0x00002232e2ca7981 */ /* 0x000164000c1e1520 */
.L_x_129:
[----:B------:R-:W-:Y:S05]  /*8e70*/  BSYNC B1 ;  /* 0x0000000000017941 */ /* 0x000fea0003800000 */
.L_x_128:
[----:B-----5:R-:W-:Y:S01]  /*8e80*/  HADD2.F32 R197, -RZ, R202.H0_H0 ;  /* 0x200000caffc57230 */ /* 0x020fe20000004100 */
[----:B------:R-:W-:Y:S01]  /*8e90*/  ISETP.GT.AND P3, PT, R3, 0x188, P3 ;  /* 0x000001880300780c */ /* 0x000fe20001f64270 */
[----:B------:R-:W-:Y:S03]  /*8ea0*/  BSSY B1, `(.L_x_130) ;  /* 0x0000007000017945 */ /* 0x000fe60003800000 */
[----:B0-----:R-:W-:-:S04]  /*8eb0*/  FMUL R184, R197, R16 ;  /* 0x00000010c5b87220 */ /* 0x001fc80000400000 */
[----:B------:R-:W-:-:S05]  /*8ec0*/  FFMA R184, R185, R2, R184 ;  /* 0x00000002b9b87223 */ /* 0x000fca00000000b8 */
[----:B------:R-:W-:-:S05]  /*8ed0*/  F2FP.F16.F32.PACK_AB R184, RZ, R184 ;  /* 0x000000b8ffb8723e */ /* 0x000fca00000000ff */
[----:B------:R0:W-:Y:S01]  /*8ee0*/  @P4 STG.E.U16 desc[UR50][R194.64+0x22], R184 ;  /* 0x000022b8c2004986 */ /* 0x0001e2000c101532 */
[----:B------:R-:W-:Y:S05]  /*8ef0*/  @!P3 BRA `(.L_x_131) ;  /* 0x000000000004b947 */ /* 0x000fea0003800000 */
[----:B------:R0:W5:Y:S02]  /*8f00*/  LDG.E.LTC128B.U16 R202, desc[UR50][R20.64+0x20] ;  /* 0x0000203214ca7981 */ /* 0x000164000c1e1520 */
.L_x_131:
[----:B------:R-:W-:Y:S05]  /*8f10*/  BSYNC B1 ;  /* 0x0000000000017941 */ /* 0x000fea0003800000 */
.L_x_130:
[----:B-----5:R-:W-:Y:S01]  /*8f20*/  HADD2.F32 R185, -RZ, R202.H0_H0 ;  /* 0x200000caffb97230 */ /* 0x020fe20000004100 */
[----:B0-----:R-:W-:Y:S01]  /*8f30*/  IADD3 R184, P4, R207, R194, RZ ;  /* 0x000000c2cfb87210 */ /* 0x001fe20007f9e0ff */
[----:B------:R-:W-:Y:S01]  /*8f40*/  BSSY B1, `(.L_x_132) ;  /* 0x0000009000017945 */ /* 0x000fe20003800000 */
[----:B------:R-:W-:Y:S02]  /*8f50*/  ISETP.GT.AND P2, PT, R3, 0x188, P2 ;  /* 0x000001880300780c */ /* 0x000fe40001744270 */
[----:B------:R-:W-:-:S04]  /*8f60*/  FMUL R185, R185, R16 ;  /* 0x00000010b9b97220 */ /* 0x000fc80000400000 */
[----:B------:R-:W-:-:S05]  /*8f70*/  FFMA R185, R186, R2, R185 ;  /* 0x00000002bab97223 */ /* 0x000fca00000000b9 */
[----:B------:R-:W-:Y:S01]  /*8f80*/  F2FP.F16.F32.PACK_AB R186, RZ, R185 ;  /* 0x000000b9ffba723e */ /* 0x000fe200000000ff */
[----:B------:R-:W-:-:S05]  /*8f90*/  IMAD.X R185, R235, 0x1, R195, P4 ;  /* 0x00000001ebb97824 */ /* 0x000fca00020e06c3 */
[----:B------:R0:W-:Y:S01]  /*8fa0*/  @P3 STG.E.U16 desc[UR50][R184.64+0x20], R186 ;  /* 0x000020bab8003986 */ /* 0x0001e2000c101532 */
[----:B------:R-:W-:Y:S05]  /*8fb0*/  @!P2 BRA `(.L_x_133) ;  /* 0x000000000004a947 */ /* 0x000fea0003800000 */
[----:B------:R0:W5:Y:S02]  /*8fc0*/  LDG.E.LTC128B.U16 R202, desc[UR50][R20.64+0x22] ;  /* 0x0000223214ca7981 */ /* 0x000164000c1e1520 */
.L_x_133:
[----:B------:R-:W-:Y:S05]  /*8fd0*/  BSYNC B1 ;  /* 0x0000000000017941 */ /* 0x000fea0003800000 */
.L_x_132:
[----:B-----5:R-:W-:Y:S01]  /*8fe0*/  HADD2.F32 R197, -RZ, R202.H0_H0 ;  /* 0x200000caffc57230 */ /* 0x020fe20000004100 */
[----:B------:R-:W-:Y:S01]  /*8ff0*/  ISETP.GT.AND P3, PT, R3, 0x180, P1 ;  /* 0x000001800300780c */ /* 0x000fe20000f64270 */
[----:B------:R-:W-:Y:S03]  /*9000*/  BSSY B1, `(.L_x_134) ;  /* 0x0000009000017945 */ /* 0x000fe60003800000 */
[----:B0-----:R-:W-:-:S04]  /*9010*/  FMUL R186, R197, R16 ;  /* 0x00000010c5ba7220 */ /* 0x001fc80000400000 */
[----:B------:R-:W-:Y:S01]  /*9020*/  FFMA R187, R187, R2, R186 ;  /* 0x00000002bbbb7223 */ /* 0x000fe200000000ba */
[----:B------:R-:W-:-:S04]  /*9030*/  IADD3 R186, P4, P5, R207, R200, R203 ;  /* 0x000000c8cfba7210 */ /* 0x000fc80007d9e0cb */
[----:B------:R-:W-:Y:S02]  /*9040*/  F2FP.F16.F32.PACK_AB R196, RZ, R187 ;  /* 0x000000bbffc4723e */ /* 0x000fe400000000ff */
[----:B------:R-:W-:-:S05]  /*9050*/  IADD3.X R187, R235, R201, R17, P4, P5 ;  /* 0x000000c9ebbb7210 */ /* 0x000fca00027ea411 */
[----:B------:R0:W-:Y:S01]  /*9060*/  @P2 STG.E.U16 desc[UR50][R186.64+0x22], R196 ;  /* 0x000022c4ba002986 */ /* 0x0001e2000c101532 */
[----:B------:R-:W-:Y:S05]  /*9070*/  @!P3 BRA `(.L_x_135) ;  /* 0x000000000004b947 */ /* 0x000fea0003800000 */
[----:B------:R0:W5:Y:S02]  /*9080*/  LDG.E.LTC128B.U16 R202, desc[UR50][R226.64+0x30] ;  /* 0x00003032e2ca7981 */ /* 0x000164000c1e1520 */
.L_x_135:
[----:B------:R-:W-:Y:S05]  /*9090*/  BSYNC B1 ;  /* 0x0000000000017941 */ /* 0x000fea0003800000 */
.L_x_134:
        /* <DEDUP_REMOVED lines=9> */
.L_x_137:
[----:B------:R-:W-:Y:S05]  /*9130*/  BSYNC B1 ;  /* 0x0000000000017941 */ /* 0x000fea0003800000 */
.L_x_136:
        /* <DEDUP_REMOVED lines=9> */
.L_x_139:
[----:B------:R-:W-:Y:S05]  /*91d0*/  BSYNC B1 ;  /* 0x0000000000017941 */ /* 0x000fea0003800000 */
.L_x_138:
        /* <DEDUP_REMOVED lines=9> */
.L_x_141:
[----:B------:R-:W-:Y:S05]  /*9270*/  BSYNC B1 ;  /* 0x0000000000017941 */ /* 0x000fea0003800000 */
.L_x_140:
        /* <DEDUP_REMOVED lines=10> */
.L_x_143:
[----:B------:R-:W-:Y:S05]  /*9320*/  BSYNC B1 ;  /* 0x0000000000017941 */ /* 0x000fea0003800000 */
.L_x_142:
        /* <DEDUP_REMOVED lines=10> */
.L_x_145:
[----:B------:R-:W-:Y:S05]  /*93d0*/  BSYNC B1 ;  /* 0x0000000000017941 */ /* 0x000fea0003800000 */
.L_x_144:
        /* <DEDUP_REMOVED lines=9> */
.L_x_147:
[----:B------:R-:W-:Y:S05]  /*9470*/  BSYNC B1 ;  /* 0x0000000000017941 */ /* 0x000fea0003800000 */
.L_x_146:
        /* <DEDUP_REMOVED lines=9> */
.L_x_149:
[----:B------:R-:W-:Y:S05]  /*9510*/  BSYNC B1 ;  /* 0x0000000000017941 */ /* 0x000fea0003800000 */
.L_x_148:
        /* <DEDUP_REMOVED lines=10> */
.L_x_151:
[----:B------:R-:W-:Y:S05]  /*95c0*/  BSYNC B1 ;  /* 0x0000000000017941 */ /* 0x000fea0003800000 */
.L_x_150:
        /* <DEDUP_REMOVED lines=10> */
.L_x_153:
[----:B------:R-:W-:Y:S05]  /*9670*/  BSYNC B1 ;  /* 0x0000000000017941 */ /* 0x000fea0003800000 */
.L_x_152:
        /* <DEDUP_REMOVED lines=9> */
.L_x_155:
[----:B------:R-:W-:Y:S05]  /*9710*/  BSYNC B1 ;  /* 0x0000000000017941 */ /* 0x000fea0003800000 */
.L_x_154:
        /* <DEDUP_REMOVED lines=9> */
.L_x_157:
[----:B------:R-:W-:Y:S05]  /*97b0*/  BSYNC B1 ;  /* 0x0000000000017941 */ /* 0x000fea0003800000 */
.L_x_156:
        /* <DEDUP_REMOVED lines=9> */
.L_x_159:
[----:B------:R-:W-:Y:S05]  /*9850*/  BSYNC B1 ;  /* 0x0000000000017941 */ /* 0x000fea0003800000 */
.L_x_158:
        /* <DEDUP_REMOVED lines=9> */
.L_x_161:
[----:B------:R-:W-:Y:S05]  /*98f0*/  BSYNC B1 ;  /* 0x0000000000017941 */ /* 0x000fea0003800000 */
.L_x_160:
        /* <DEDUP_REMOVED lines=9> */
.L_x_163:
[----:B------:R-:W-:Y:S05]  /*9990*/  BSYNC B1 ;  /* 0x0000000000017941 */ /* 0x000fea0003800000 */
.L_x_162:
        /* <DEDUP_REMOVED lines=9> */
.L_x_165:
[----:B------:R-:W-:Y:S05]  /*9a30*/  BSYNC B1 ;  /* 0x0000000000017941 */ /* 0x000fea0003800000 */
.L_x_164:
        /* <DEDUP_REMOVED lines=9> */
.L_x_167:
[----:B------:R-:W-:Y:S05]  /*9ad0*/  BSYNC B1 ;  /* 0x0000000000017941 */ /* 0x000fea0003800000 */
.L_x_166:
        /* <DEDUP_REMOVED lines=9> */
.L_x_169:
[----:B------:R-:W-:Y:S05]  /*9b70*/  BSYNC B1 ;  /* 0x0000000000017941 */ /* 0x000fea0003800000 */
.L_x_168:
        /* <DEDUP_REMOVED lines=9> */
.L_x_171:
[----:B------:R-:W-:Y:S05]  /*9c10*/  BSYNC B1 ;  /* 0x0000000000017941 */ /* 0x000fea0003800000 */
.L_x_170:
        /* <DEDUP_REMOVED lines=9> */
.L_x_173:
[----:B------:R-:W-:Y:S05]  /*9cb0*/  BSYNC B1 ;  /* 0x0000000000017941 */ /* 0x000fea0003800000 */
.L_x_172:
        /* <DEDUP_REMOVED lines=9> */
.L_x_175:
[----:B------:R-:W-:Y:S05]  /*9d50*/  BSYNC B1 ;  /* 0x0000000000017941 */ /* 0x000fea0003800000 */
.L_x_174:
        /* <DEDUP_REMOVED lines=9> */
.L_x_177:
[----:B------:R-:W-:Y:S05]  /*9df0*/  BSYNC B1 ;  /* 0x0000000000017941 */ /* 0x000fea0003800000 */
.L_x_176:
        /* <DEDUP_REMOVED lines=9> */
.L_x_179:
[----:B------:R-:W-:Y:S05]  /*9e90*/  BSYNC B1 ;  /* 0x0000000000017941 */ /* 0x000fea0003800000 */
.L_x_178:
        /* <DEDUP_REMOVED lines=9> */
.L_x_181:
[----:B------:R-:W-:Y:S05]  /*9f30*/  BSYNC B1 ;  /* 0x0000000000017941 */ /* 0x000fea0003800000 */
.L_x_180:
        /* <DEDUP_REMOVED lines=9> */
.L_x_183:
[----:B------:R-:W-:Y:S05]  /*9fd0*/  BSYNC B1 ;  /* 0x0000000000017941 */ /* 0x000fea0003800000 */
.L_x_182:
        /* <DEDUP_REMOVED lines=9> */
.L_x_185:
[----:B------:R-:W-:Y:S05]  /*a070*/  BSYNC B1 ;  /* 0x0000000000017941 */ /* 0x000fea0003800000 */
.L_x_184:
        /* <DEDUP_REMOVED lines=9> */
.L_x_187:
[----:B------:R-:W-:Y:S05]  /*a110*/  BSYNC B1 ;  /* 0x0000000000017941 */ /* 0x000fea0003800000 */
.L_x_186:
        /* <DEDUP_REMOVED lines=9> */
.L_x_189:
[----:B------:R-:W-:Y:S05]  /*a1b0*/  BSYNC B1 ;  /* 0x0000000000017941 */ /* 0x000fea0003800000 */
.L_x_188:
        /* <DEDUP_REMOVED lines=9> */
.L_x_191:
[----:B------:R-:W-:Y:S05]  /*a250*/  BSYNC B1 ;  /* 0x0000000000017941 */ /* 0x000fea0003800000 */
.L_x_190:
        /* <DEDUP_REMOVED lines=9> */
.L_x_193:
[----:B------:R-:W-:Y:S05]  /*a2f0*/  BSYNC B1 ;  /* 0x0000000000017941 */ /* 0x000fea0003800000 */
.L_x_192:
        /* <DEDUP_REMOVED lines=9> */
.L_x_195:
[----:B------:R-:W-:Y:S05]  /*a390*/  BSYNC B1 ;  /* 0x0000000000017941 */ /* 0x000fea0003800000 */
.L_x_194:
        /* <DEDUP_REMOVED lines=9> */
.L_x_197:
[----:B------:R-:W-:Y:S05]  /*a430*/  BSYNC B1 ;  /* 0x0000000000017941 */ /* 0x000fea0003800000 */
.L_x_196:
        /* <DEDUP_REMOVED lines=9> */
.L_x_199:
[----:B------:R-:W-:Y:S05]  /*a4d0*/  BSYNC B1 ;  /* 0x0000000000017941 */ /* 0x000fea0003800000 */
.L_x_198:
        /* <DEDUP_REMOVED lines=9> */
.L_x_201:
[----:B------:R-:W-:Y:S05]  /*a570*/  BSYNC B1 ;  /* 0x0000000000017941 */ /* 0x000fea0003800000 */
.L_x_200:
        /* <DEDUP_REMOVED lines=9> */
.L_x_203:
[----:B------:R-:W-:Y:S05]  /*a610*/  BSYNC B1 ;  /* 0x0000000000017941 */ /* 0x000fea0003800000 */
.L_x_202:
        /* <DEDUP_REMOVED lines=9> */
.L_x_205:
[----:B------:R-:W-:Y:S05]  /*a6b0*/  BSYNC B1 ;  /* 0x0000000000017941 */ /* 0x000fea0003800000 */
.L_x_204:
        /* <DEDUP_REMOVED lines=10> */
.L_x_207:
[----:B------:R-:W-:Y:S05]  /*a760*/  BSYNC B1 ;  /* 0x0000000000017941 */ /* 0x000fea0003800000 */
.L_x_206:
        /* <DEDUP_REMOVED lines=10> */
.L_x_209:
[----:B------:R-:W-:Y:S05]  /*a810*/  BSYNC B1 ;  /* 0x0000000000017941 */ /* 0x000fea0003800000 */
.L_x_208:
        /* <DEDUP_REMOVED lines=9> */
.L_x_211:
[----:B------:R-:W-:Y:S05]  /*a8b0*/  BSYNC B1 ;  /* 0x0000000000017941 */ /* 0x000fea0003800000 */
.L_x_210:
        /* <DEDUP_REMOVED lines=9> */
.L_x_213:
[----:B------:R-:W-:Y:S05]  /*a950*/  BSYNC B1 ;  /* 0x0000000000017941 */ /* 0x000fea0003800000 */
.L_x_212:
        /* <DEDUP_REMOVED lines=10> */
.L_x_215:
[----:B------:R-:W-:Y:S05]  /*aa00*/  BSYNC B1 ;  /* 0x0000000000017941 */ /* 0x000fea0003800000 */
.L_x_214:
        /* <DEDUP_REMOVED lines=10> */
.L_x_217:
[----:B------:R-:W-:Y:S05]  /*aab0*/  BSYNC B1 ;  /* 0x0000000000017941 */ /* 0x000fea0003800000 */
.L_x_216:
        /* <DEDUP_REMOVED lines=9> */
.L_x_219:
[----:B------:R-:W-:Y:S05]  /*ab50*/  BSYNC B1 ;  /* 0x0000000000017941 */ /* 0x000fea0003800000 */
.L_x_218:
        /* <DEDUP_REMOVED lines=9> */
.L_x_221:
[----:B------:R-:W-:Y:S05]  /*abf0*/  BSYNC B1 ;  /* 0x0000000000017941 */ /* 0x000fea0003800000 */
.L_x_220:
        /* <DEDUP_REMOVED lines=9> */
.L_x_223:
[----:B------:R-:W-:Y:S05]  /*ac90*/  BSYNC B1 ;  /* 0x0000000000017941 */ /* 0x000fea0003800000 */
.L_x_222:
        /* <DEDUP_REMOVED lines=9> */
.L_x_225:
[----:B------:R-:W-:Y:S05]  /*ad30*/  BSYNC B1 ;  /* 0x0000000000017941 */ /* 0x000fea0003800000 */
.L_x_224:
        /* <DEDUP_REMOVED lines=9> */
.L_x_227:
[----:B------:R-:W-:Y:S05]  /*add0*/  BSYNC B1 ;  /* 0x0000000000017941 */ /* 0x000fea0003800000 */
.L_x_226:
        /* <DEDUP_REMOVED lines=9> */
.L_x_229:
[----:B------:R-:W-:Y:S05]  /*ae70*/  BSYNC B1 ;  /* 0x0000000000017941 */ /* 0x000fea0003800000 */
.L_x_228:
        /* <DEDUP_REMOVED lines=9> */
.L_x_231:
[----:B------:R-:W-:Y:S05]  /*af10*/  BSYNC B1 ;  /* 0x0000000000017941 */ /* 0x000fea0003800000 */
.L_x_230:
        /* <DEDUP_REMOVED lines=9> */
.L_x_233:
[----:B------:R-:W-:Y:S05]  /*afb0*/  BSYNC B1 ;  /* 0x0000000000017941 */ /* 0x000fea0003800000 */
.L_x_232:
        /* <DEDUP_REMOVED lines=9> */
.L_x_235:
[----:B------:R-:W-:Y:S05]  /*b050*/  BSYNC B1 ;  /* 0x0000000000017941 */ /* 0x000fea0003800000 */
.L_x_234:
        /* <DEDUP_REMOVED lines=9> */
.L_x_237:
[----:B------:R-:W-:Y:S05]  /*b0f0*/  BSYNC B1 ;  /* 0x0000000000017941 */ /* 0x000fea0003800000 */
.L_x_236:
        /* <DEDUP_REMOVED lines=9> */
.L_x_239:
[----:B------:R-:W-:Y:S05]  /*b190*/  BSYNC B1 ;  /* 0x0000000000017941 */ /* 0x000fea0003800000 */
.L_x_238:
        /* <DEDUP_REMOVED lines=9> */
.L_x_241:
[----:B------:R-:W-:Y:S05]  /*b230*/  BSYNC B1 ;  /* 0x0000000000017941 */ /* 0x000fea0003800000 */
.L_x_240:
        /* <DEDUP_REMOVED lines=9> */
.L_x_243:
[----:B------:R-:W-:Y:S05]  /*b2d0*/  BSYNC B1 ;  /* 0x0000000000017941 */ /* 0x000fea0003800000 */
.L_x_242:
        /* <DEDUP_REMOVED lines=9> */
.L_x_245:
[----:B------:R-:W-:Y:S05]  /*b370*/  BSYNC B1 ;  /* 0x0000000000017941 */ /* 0x000fea0003800000 */
.L_x_244:
        /* <DEDUP_REMOVED lines=9> */
.L_x_247:
[----:B------:R-:W-:Y:S05]  /*b410*/  BSYNC B1 ;  /* 0x0000000000017941 */ /* 0x000fea0003800000 */
.L_x_246:
        /* <DEDUP_REMOVED lines=9> */
.L_x_249:
[----:B------:R-:W-:Y:S05]  /*b4b0*/  BSYNC B1 ;  /* 0x0000000000017941 */ /* 0x000fea0003800000 */
.L_x_248:
        /* <DEDUP_REMOVED lines=9> */
.L_x_251:
[----:B------:R-:W-:Y:S05]  /*b550*/  BSYNC B1 ;  /* 0x0000000000017941 */ /* 0x000fea0003800000 */
.L_x_250:
        /* <DEDUP_REMOVED lines=9> */
.L_x_253:
[----:B------:R-:W-:Y:S05]  /*b5f0*/  BSYNC B1 ;  /* 0x0000000000017941 */ /* 0x000fea0003800000 */
.L_x_252:
        /* <DEDUP_REMOVED lines=9> */
.L_x_255:
[----:B------:R-:W-:Y:S05]  /*b690*/  BSYNC B1 ;  /* 0x0000000000017941 */ /* 0x000fea0003800000 */
.L_x_254:
        /* <DEDUP_REMOVED lines=9> */
.L_x_257:
[----:B------:R-:W-:Y:S05]  /*b730*/  BSYNC B1 ;  /* 0x0000000000017941 */ /* 0x000fea0003800000 */
.L_x_256:
        /* <DEDUP_REMOVED lines=9> */
.L_x_259:
[----:B------:R-:W-:Y:S05]  /*b7d0*/  BSYNC B1 ;  /* 0x0000000000017941 */ /* 0x000fea0003800000 */
.L_x_258:
        /* <DEDUP_REMOVED lines=9> */
.L_x_261:
[----:B------:R-:W-:Y:S05]  /*b870*/  BSYNC B1 ;  /* 0x0000000000017941 */ /* 0x000fea0003800000 */
.L_x_260:
        /* <DEDUP_REMOVED lines=9> */
.L_x_263:
[----:B------:R-:W-:Y:S05]  /*b910*/  BSYNC B1 ;  /* 0x0000000000017941 */ /* 0x000fea0003800000 */
.L_x_262:
        /* <DEDUP_REMOVED lines=9> */
.L_x_265:
[----:B------:R-:W-:Y:S05]  /*b9b0*/  BSYNC B1 ;  /* 0x0000000000017941 */ /* 0x000fea0003800000 */
.L_x_264:
        /* <DEDUP_REMOVED lines=9> */
.L_x_267:
[----:B------:R-:W-:Y:S05]  /*ba50*/  BSYNC B1 ;  /* 0x0000000000017941 */ /* 0x000fea0003800000 */
.L_x_266:
        /* <DEDUP_REMOVED lines=9> */
.L_x_269:
[----:B------:R-:W-:Y:S05]  /*baf0*/  BSYNC B1 ;  /* 0x0000000000017941 */ /* 0x000fea0003800000 */
.L_x_268:
        /* <DEDUP_REMOVED lines=10> */
.L_x_271:
[----:B------:R-:W-:Y:S05]  /*bba0*/  BSYNC B1 ;  /* 0x0000000000017941 */ /* 0x000fea0003800000 */
.L_x_270:
        /* <DEDUP_REMOVED lines=10> */
.L_x_273:
[----:B------:R-:W-:Y:S05]  /*bc50*/  BSYNC B1 ;  /* 0x0000000000017941 */ /* 0x000fea0003800000 */
.L_x_272:
        /* <DEDUP_REMOVED lines=9> */
.L_x_275:
[----:B------:R-:W-:Y:S05]  /*bcf0*/  BSYNC B1 ;  /* 0x0000000000017941 */ /* 0x000fea0003800000 */
.L_x_274:
        /* <DEDUP_REMOVED lines=9> */
.L_x_277:
[----:B------:R-:W-:Y:S05]  /*bd90*/  BSYNC B1 ;  /* 0x0000000000017941 */ /* 0x000fea0003800000 */
.L_x_276:
        /* <DEDUP_REMOVED lines=10> */
.L_x_279:
[----:B------:R-:W-:Y:S05]  /*be40*/  BSYNC B1 ;  /* 0x0000000000017941 */ /* 0x000fea0003800000 */
.L_x_278:
        /* <DEDUP_REMOVED lines=10> */
.L_x_281:
[----:B------:R-:W-:Y:S05]  /*bef0*/  BSYNC B1 ;  /* 0x0000000000017941 */ /* 0x000fea0003800000 */
.L_x_280:
        /* <DEDUP_REMOVED lines=9> */
.L_x_283:
[----:B------:R-:W-:Y:S05]  /*bf90*/  BSYNC B1 ;  /* 0x0000000000017941 */ /* 0x000fea0003800000 */
.L_x_282:
        /* <DEDUP_REMOVED lines=9> */
.L_x_285:
[----:B------:R-:W-:Y:S05]  /*c030*/  BSYNC B1 ;  /* 0x0000000000017941 */ /* 0x000fea0003800000 */
.L_x_284:
        /* <DEDUP_REMOVED lines=9> */
.L_x_287:
[----:B------:R-:W-:Y:S05]  /*c0d0*/  BSYNC B1 ;  /* 0x0000000000017941 */ /* 0x000fea0003800000 */
.L_x_286:
        /* <DEDUP_REMOVED lines=9> */
.L_x_289:
[----:B------:R-:W-:Y:S05]  /*c170*/  BSYNC B1 ;  /* 0x0000000000017941 */ /* 0x000fea0003800000 */
.L_x_288:
        /* <DEDUP_REMOVED lines=9> */
.L_x_291:
[----:B------:R-:W-:Y:S05]  /*c210*/  BSYNC B1 ;  /* 0x0000000000017941 */ /* 0x000fea0003800000 */
.L_x_290:
        /* <DEDUP_REMOVED lines=9> */
.L_x_293:
[----:B------:R-:W-:Y:S05]  /*c2b0*/  BSYNC B1 ;  /* 0x0000000000017941 */ /* 0x000fea0003800000 */
.L_x_292:
        /* <DEDUP_REMOVED lines=9> */
.L_x_295:
[----:B------:R-:W-:Y:S05]  /*c350*/  BSYNC B1 ;  /* 0x0000000000017941 */ /* 0x000fea0003800000 */
.L_x_294:
        /* <DEDUP_REMOVED lines=9> */
.L_x_297:
[----:B------:R-:W-:Y:S05]  /*c3f0*/  BSYNC B1 ;  /* 0x0000000000017941 */ /* 0x000fea0003800000 */
.L_x_296:
        /* <DEDUP_REMOVED lines=9> */
.L_x_299:
[----:B------:R-:W-:Y:S05]  /*c490*/  BSYNC B1 ;  /* 0x0000000000017941 */ /* 0x000fea0003800000 */
.L_x_298:
        /* <DEDUP_REMOVED lines=9> */
.L_x_301:
[----:B------:R-:W-:Y:S05]  /*c530*/  BSYNC B1 ;  /* 0x0000000000017941 */ /* 0x000fea0003800000 */
.L_x_300:
        /* <DEDUP_REMOVED lines=9> */
.L_x_303:
[----:B------:R-:W-:Y:S05]  /*c5d0*/  BSYNC B1 ;  /* 0x0000000000017941 */ /* 0x000fea0003800000 */
.L_x_302:
        /* <DEDUP_REMOVED lines=9> */
.L_x_305:
[----:B------:R-:W-:Y:S05]  /*c670*/  BSYNC B1 ;  /* 0x0000000000017941 */ /* 0x000fea0003800000 */
.L_x_304:
        /* <DEDUP_REMOVED lines=9> */
.L_x_307:
[----:B------:R-:W-:Y:S05]  /*c710*/  BSYNC B1 ;  /* 0x0000000000017941 */ /* 0x000fea0003800000 */
.L_x_306:
        /* <DEDUP_REMOVED lines=9> */
.L_x_309:
[----:B------:R-:W-:Y:S05]  /*c7b0*/  BSYNC B1 ;  /* 0x0000000000017941 */ /* 0x000fea0003800000 */
.L_x_308:
        /* <DEDUP_REMOVED lines=9> */
.L_x_311:
[----:B------:R-:W-:Y:S05]  /*c850*/  BSYNC B1 ;  /* 0x0000000000017941 */ /* 0x000fea0003800000 */
.L_x_310:
        /* <DEDUP_REMOVED lines=9> */
.L_x_313:
[----:B------:R-:W-:Y:S05]  /*c8f0*/  BSYNC B1 ;  /* 0x0000000000017941 */ /* 0x000fea0003800000 */
.L_x_312:
        /* <DEDUP_REMOVED lines=9> */
.L_x_315:
[----:B------:R-:W-:Y:S05]  /*c990*/  BSYNC B1 ;  /* 0x0000000000017941 */ /* 0x000fea0003800000 */
.L_x_314:
        /* <DEDUP_REMOVED lines=9> */
.L_x_317:
[----:B------:R-:W-:Y:S05]  /*ca30*/  BSYNC B1 ;  /* 0x0000000000017941 */ /* 0x000fea0003800000 */
.L_x_316:
        /* <DEDUP_REMOVED lines=9> */
.L_x_319:
[----:B------:R-:W-:Y:S05]  /*cad0*/  BSYNC B1 ;  /* 0x0000000000017941 */ /* 0x000fea0003800000 */
.L_x_318:
        /* <DEDUP_REMOVED lines=9> */
.L_x_321:
[----:B------:R-:W-:Y:S05]  /*cb70*/  BSYNC B1 ;  /* 0x0000000000017941 */ /* 0x000fea0003800000 */
.L_x_320:
        /* <DEDUP_REMOVED lines=9> */
.L_x_323:
[----:B------:R-:W-:Y:S05]  /*cc10*/  BSYNC B1 ;  /* 0x0000000000017941 */ /* 0x000fea0003800000 */
.L_x_322:
        /* <DEDUP_REMOVED lines=9> */
.L_x_325:
[----:B------:R-:W-:Y:S05]  /*ccb0*/  BSYNC B1 ;  /* 0x0000000000017941 */ /* 0x000fea0003800000 */
.L_x_324:
        /* <DEDUP_REMOVED lines=9> */
.L_x_327:
[----:B------:R-:W-:Y:S05]  /*cd50*/  BSYNC B1 ;  /* 0x0000000000017941 */ /* 0x000fea0003800000 */
.L_x_326:
        /* <DEDUP_REMOVED lines=9> */
.L_x_329:
[----:B------:R-:W-:Y:S05]  /*cdf0*/  BSYNC B1 ;  /* 0x0000000000017941 */ /* 0x000fea0003800000 */
.L_x_328:
        /* <DEDUP_REMOVED lines=9> */
.L_x_331:
[----:B------:R-:W-:Y:S05]  /*ce90*/  BSYNC B1 ;  /* 0x0000000000017941 */ /* 0x000fea0003800000 */
.L_x_330:
        /* <DEDUP_REMOVED lines=9> */
.L_x_333:
[----:B------:R-:W-:Y:S05]  /*cf30*/  BSYNC B1 ;  /* 0x0000000000017941 */ /* 0x000fea0003800000 */
.L_x_332:
        /* <DEDUP_REMOVED lines=10> */
.L_x_335:
[----:B------:R-:W-:Y:S05]  /*cfe0*/  BSYNC B1 ;  /* 0x0000000000017941 */ /* 0x000fea0003800000 */
.L_x_334:
        /* <DEDUP_REMOVED lines=10> */
.L_x_337:
[----:B------:R-:W-:Y:S05]  /*d090*/  BSYNC B1 ;  /* 0x0000000000017941 */ /* 0x000fea0003800000 */
.L_x_336:
        /* <DEDUP_REMOVED lines=9> */
.L_x_339:
[----:B------:R-:W-:Y:S05]  /*d130*/  BSYNC B1 ;  /* 0x0000000000017941 */ /* 0x000fea0003800000 */
.L_x_338:
        /* <DEDUP_REMOVED lines=9> */
.L_x_341:
[----:B------:R-:W-:Y:S05]  /*d1d0*/  BSYNC B1 ;  /* 0x0000000000017941 */ /* 0x000fea0003800000 */
.L_x_340:
        /* <DEDUP_REMOVED lines=10> */
.L_x_343:
[----:B------:R-:W-:Y:S05]  /*d280*/  BSYNC B1 ;  /* 0x0000000000017941 */ /* 0x000fea0003800000 */
.L_x_342:
        /* <DEDUP_REMOVED lines=10> */
.L_x_345:
[----:B------:R-:W-:Y:S05]  /*d330*/  BSYNC B1 ;  /* 0x0000000000017941 */ /* 0x000fea0003800000 */
.L_x_344:
        /* <DEDUP_REMOVED lines=9> */
.L_x_347:
[----:B------:R-:W-:Y:S05]  /*d3d0*/  BSYNC B1 ;  /* 0x0000000000017941 */ /* 0x000fea0003800000 */
.L_x_346:
        /* <DEDUP_REMOVED lines=9> */
.L_x_349:
[----:B------:R-:W-:Y:S05]  /*d470*/  BSYNC B1 ;  /* 0x0000000000017941 */ /* 0x000fea0003800000 */
.L_x_348:
        /* <DEDUP_REMOVED lines=9> */
.L_x_351:
[----:B------:R-:W-:Y:S05]  /*d510*/  BSYNC B1 ;  /* 0x0000000000017941 */ /* 0x000fea0003800000 */
.L_x_350:
        /* <DEDUP_REMOVED lines=9> */
.L_x_353:
[----:B------:R-:W-:Y:S05]  /*d5b0*/  BSYNC B1 ;  /* 0x0000000000017941 */ /* 0x000fea0003800000 */
.L_x_352:
        /* <DEDUP_REMOVED lines=9> */
.L_x_355:
[----:B------:R-:W-:Y:S05]  /*d650*/  BSYNC B1 ;  /* 0x0000000000017941 */ /* 0x000fea0003800000 */
.L_x_354:
        /* <DEDUP_REMOVED lines=9> */
.L_x_357:
[----:B------:R-:W-:Y:S05]  /*d6f0*/  BSYNC B1 ;  /* 0x0000000000017941 */ /* 0x000fea0003800000 */
.L_x_356:
        /* <DEDUP_REMOVED lines=9> */
.L_x_359:
[----:B------:R-:W-:Y:S05]  /*d790*/  BSYNC B1 ;  /* 0x0000000000017941 */ /* 0x000fea0003800000 */
.L_x_358:
        /* <DEDUP_REMOVED lines=9> */
.L_x_361:
[----:B------:R-:W-:Y:S05]  /*d830*/  BSYNC B1 ;  /* 0x0000000000017941 */ /* 0x000fea0003800000 */
.L_x_360:
        /* <DEDUP_REMOVED lines=9> */
.L_x_363:
[----:B------:R-:W-:Y:S05]  /*d8d0*/  BSYNC B1 ;  /* 0x0000000000017941 */ /* 0x000fea0003800000 */
.L_x_362:
        /* <DEDUP_REMOVED lines=9> */
.L_x_365:
[----:B------:R-:W-:Y:S05]  /*d970*/  BSYNC B1 ;  /* 0x0000000000017941 */ /* 0x000fea0003800000 */
.L_x_364:
        /* <DEDUP_REMOVED lines=9> */
.L_x_367:
[----:B------:R-:W-:Y:S05]  /*da10*/  BSYNC B1 ;  /* 0x0000000000017941 */ /* 0x000fea0003800000 */
.L_x_366:
        /* <DEDUP_REMOVED lines=9> */
.L_x_369:
[----:B------:R-:W-:Y:S05]  /*dab0*/  BSYNC B1 ;  /* 0x0000000000017941 */ /* 0x000fea0003800000 */
.L_x_368:
        /* <DEDUP_REMOVED lines=9> */
.L_x_371:
[----:B------:R-:W-:Y:S05]  /*db50*/  BSYNC B1 ;  /* 0x0000000000017941 */ /* 0x000fea0003800000 */
.L_x_370:
        /* <DEDUP_REMOVED lines=9> */
.L_x_373:
[----:B------:R-:W-:Y:S05]  /*dbf0*/  BSYNC B1 ;  /* 0x0000000000017941 */ /* 0x000fea0003800000 */
.L_x_372:
        /* <DEDUP_REMOVED lines=9> */
.L_x_375:
[----:B------:R-:W-:Y:S05]  /*dc90*/  BSYNC B1 ;  /* 0x0000000000017941 */ /* 0x000fea0003800000 */
.L_x_374:
        /* <DEDUP_REMOVED lines=9> */
.L_x_377:
[----:B------:R-:W-:Y:S05]  /*dd30*/  BSYNC B1 ;  /* 0x0000000000017941 */ /* 0x000fea0003800000 */
.L_x_376:
        /* <DEDUP_REMOVED lines=9> */
.L_x_379:
[----:B------:R-:W-:Y:S05]  /*ddd0*/  BSYNC B1 ;  /* 0x0000000000017941 */ /* 0x000fea0003800000 */
.L_x_378:
        /* <DEDUP_REMOVED lines=9> */
.L_x_381:
[----:B------:R-:W-:Y:S05]  /*de70*/  BSYNC B1 ;  /* 0x0000000000017941 */ /* 0x000fea0003800000 */
.L_x_380:
        /* <DEDUP_REMOVED lines=9> */
.L_x_383:
[----:B------:R-:W-:Y:S05]  /*df10*/  BSYNC B1 ;  /* 0x0000000000017941 */ /* 0x000fea0003800000 */
.L_x_382:
        /* <DEDUP_REMOVED lines=9> */
.L_x_385:
[----:B------:R-:W-:Y:S05]  /*dfb0*/  BSYNC B1 ;  /* 0x0000000000017941 */ /* 0x000fea0003800000 */
.L_x_384:
        /* <DEDUP_REMOVED lines=9> */
.L_x_387:
[----:B------:R-:W-:Y:S05]  /*e050*/  BSYNC B1 ;  /* 0x0000000000017941 */ /* 0x000fea0003800000 */
.L_x_386:
        /* <DEDUP_REMOVED lines=9> */
.L_x_389:
[----:B------:R-:W-:Y:S05]  /*e0f0*/  BSYNC B1 ;  /* 0x0000000000017941 */ /* 0x000fea0003800000 */
.L_x_388:
        /* <DEDUP_REMOVED lines=9> */
.L_x_391:
[----:B------:R-:W-:Y:S05]  /*e190*/  BSYNC B1 ;  /* 0x0000000000017941 */ /* 0x000fea0003800000 */
.L_x_390:
        /* <DEDUP_REMOVED lines=9> */
.L_x_393:
[----:B------:R-:W-:Y:S05]  /*e230*/  BSYNC B1 ;  /* 0x0000000000017941 */ /* 0x000fea0003800000 */
.L_x_392:
        /* <DEDUP_REMOVED lines=9> */
.L_x_395:
[----:B------:R-:W-:Y:S05]  /*e2d0*/  BSYNC B1 ;  /* 0x0000000000017941 */ /* 0x000fea0003800000 */
.L_x_394:
        /* <DEDUP_REMOVED lines=9> */
.L_x_397:
[----:B------:R-:W-:Y:S05]  /*e370*/  BSYNC B1 ;  /* 0x0000000000017941 */ /* 0x000fea0003800000 */
.L_x_396:
        /* <DEDUP_REMOVED lines=10> */
.L_x_399:
[----:B------:R-:W-:Y:S05]  /*e420*/  BSYNC B1 ;  /* 0x0000000000017941 */ /* 0x000fea0003800000 */
.L_x_398:
        /* <DEDUP_REMOVED lines=10> */
.L_x_401:
[----:B------:R-:W-:Y:S05]  /*e4d0*/  BSYNC B1 ;  /* 0x0000000000017941 */ /* 0x000fea0003800000 */
.L_x_400:
        /* <DEDUP_REMOVED lines=9> */
.L_x_403:
[----:B------:R-:W-:Y:S05]  /*e570*/  BSYNC B1 ;  /* 0x0000000000017941 */ /* 0x000fea0003800000 */
.L_x_402:
        /* <DEDUP_REMOVED lines=9> */
.L_x_405:
[----:B------:R-:W-:Y:S05]  /*e610*/  BSYNC B1 ;  /* 0x0000000000017941 */ /* 0x000fea0003800000 */
.L_x_404:
        /* <DEDUP_REMOVED lines=10> */
.L_x_407:
[----:B------:R-:W-:Y:S05]  /*e6c0*/  BSYNC B1 ;  /* 0x0000000000017941 */ /* 0x000fea0003800000 */
.L_x_406:
        /* <DEDUP_REMOVED lines=10> */
.L_x_409:
[----:B------:R-:W-:Y:S05]  /*e770*/  BSYNC B1 ;  /* 0x0000000000017941 */ /* 0x000fea0003800000 */
.L_x_408:
        /* <DEDUP_REMOVED lines=9> */
.L_x_411:
[----:B------:R-:W-:Y:S05]  /*e810*/  BSYNC B1 ;  /* 0x0000000000017941 */ /* 0x000fea0003800000 */
.L_x_410:
        /* <DEDUP_REMOVED lines=9> */
.L_x_413:
[----:B------:R-:W-:Y:S05]  /*e8b0*/  BSYNC B1 ;  /* 0x0000000000017941 */ /* 0x000fea0003800000 */
.L_x_412:
        /* <DEDUP_REMOVED lines=9> */
.L_x_415:
[----:B------:R-:W-:Y:S05]  /*e950*/  BSYNC B1 ;  /* 0x0000000000017941 */ /* 0x000fea0003800000 */
.L_x_414:
        /* <DEDUP_REMOVED lines=9> */
.L_x_417:
[----:B------:R-:W-:Y:S05]  /*e9f0*/  BSYNC B1 ;  /* 0x0000000000017941 */ /* 0x000fea0003800000 */
.L_x_416:
        /* <DEDUP_REMOVED lines=9> */
.L_x_419:
[----:B------:R-:W-:Y:S05]  /*ea90*/  BSYNC B1 ;  /* 0x0000000000017941 */ /* 0x000fea0003800000 */
.L_x_418:
        /* <DEDUP_REMOVED lines=9> */
.L_x_421:
[----:B------:R-:W-:Y:S05]  /*eb30*/  BSYNC B1 ;  /* 0x0000000000017941 */ /* 0x000fea0003800000 */
.L_x_420:
        /* <DEDUP_REMOVED lines=9> */
.L_x_423:
[----:B------:R-:W-:Y:S05]  /*ebd0*/  BSYNC B1 ;  /* 0x0000000000017941 */ /* 0x000fea0003800000 */
.L_x_422:
        /* <DEDUP_REMOVED lines=9> */
.L_x_425:
[----:B------:R-:W-:Y:S05]  /*ec70*/  BSYNC B1 ;  /* 0x0000000000017941 */ /* 0x000fea0003800000 */
.L_x_424:
        /* <DEDUP_REMOVED lines=9> */
.L_x_427:
[----:B------:R-:W-:Y:S05]  /*ed10*/  BSYNC B1 ;  /* 0x0000000000017941 */ /* 0x000fea0003800000 */
.L_x_426:
        /* <DEDUP_REMOVED lines=9> */
.L_x_429:
[----:B------:R-:W-:Y:S05]  /*edb0*/  BSYNC B1 ;  /* 0x0000000000017941 */ /* 0x000fea0003800000 */
.L_x_428:
        /* <DEDUP_REMOVED lines=9> */
.L_x_431:
[----:B------:R-:W-:Y:S05]  /*ee50*/  BSYNC B1 ;  /* 0x0000000000017941 */ /* 0x000fea0003800000 */
.L_x_430:
        /* <DEDUP_REMOVED lines=9> */
.L_x_433:
[----:B------:R-:W-:Y:S05]  /*eef0*/  BSYNC B1 ;  /* 0x0000000000017941 */ /* 0x000fea0003800000 */
.L_x_432:
        /* <DEDUP_REMOVED lines=9> */
.L_x_435:
[----:B------:R-:W-:Y:S05]  /*ef90*/  BSYNC B1 ;  /* 0x0000000000017941 */ /* 0x000fea0003800000 */
.L_x_434:
        /* <DEDUP_REMOVED lines=9> */
.L_x_437:
[----:B------:R-:W-:Y:S05]  /*f030*/  BSYNC B1 ;  /* 0x0000000000017941 */ /* 0x000fea0003800000 */
.L_x_436:
        /* <DEDUP_REMOVED lines=9> */
.L_x_439:
[----:B------:R-:W-:Y:S05]  /*f0d0*/  BSYNC B1 ;  /* 0x0000000000017941 */ /* 0x000fea0003800000 */
.L_x_438:
        /* <DEDUP_REMOVED lines=9> */
.L_x_441:
[----:B------:R-:W-:Y:S05]  /*f170*/  BSYNC B1 ;  /* 0x0000000000017941 */ /* 0x000fea0003800000 */
.L_x_440:
        /* <DEDUP_REMOVED lines=9> */
.L_x_443:
[----:B------:R-:W-:Y:S05]  /*f210*/  BSYNC B1 ;  /* 0x0000000000017941 */ /* 0x000fea0003800000 */
.L_x_442:
        /* <DEDUP_REMOVED lines=9> */
.L_x_445:
[----:B------:R-:W-:Y:S05]  /*f2b0*/  BSYNC B1 ;  /* 0x0000000000017941 */ /* 0x000fea0003800000 */
.L_x_444:
        /* <DEDUP_REMOVED lines=9> */
.L_x_447:
[----:B------:R-:W-:Y:S05]  /*f350*/  BSYNC B1 ;  /* 0x0000000000017941 */ /* 0x000fea0003800000 */
.L_x_446:
        /* <DEDUP_REMOVED lines=9> */
.L_x_449:
[----:B------:R-:W-:Y:S05]  /*f3f0*/  BSYNC B1 ;  /* 0x0000000000017941 */ /* 0x000fea0003800000 */
.L_x_448:
        /* <DEDUP_REMOVED lines=9> */
.L_x_451:
[----:B------:R-:W-:Y:S05]  /*f490*/  BSYNC B1 ;  /* 0x0000000000017941 */ /* 0x000fea0003800000 */
.L_x_450:
        /* <DEDUP_REMOVED lines=9> */
.L_x_453:
[----:B------:R-:W-:Y:S05]  /*f530*/  BSYNC B1 ;  /* 0x0000000000017941 */ /* 0x000fea0003800000 */
.L_x_452:
        /* <DEDUP_REMOVED lines=9> */
.L_x_455:
[----:B------:R-:W-:Y:S05]  /*f5d0*/  BSYNC B1 ;  /* 0x0000000000017941 */ /* 0x000fea0003800000 */
.L_x_454:
        /* <DEDUP_REMOVED lines=9> */
.L_x_457:
[----:B------:R-:W-:Y:S05]  /*f670*/  BSYNC B1 ;  /* 0x0000000000017941 */ /* 0x000fea0003800000 */
.L_x_456:
        /* <DEDUP_REMOVED lines=9> */
.L_x_459:
[----:B------:R-:W-:Y:S05]  /*f710*/  BSYNC B1 ;  /* 0x0000000000017941 */ /* 0x000fea0003800000 */
.L_x_458:
        /* <DEDUP_REMOVED lines=9> */
.L_x_461:
[----:B------:R-:W-:Y:S05]  /*f7b0*/  BSYNC B1 ;  /* 0x0000000000017941 */ /* 0x000fea0003800000 */
.L_x_460:
[----:B------:R-:W-:Y:S05]  /*f7c0*/  @!P0 BRA `(.L_x_462) ;  /* 0x0000003c00ac8947 */ /* 0x000fea0003800000 */
[----:B-----5:R-:W-:-:S05]  /*f7d0*/  HADD2.F32 R3, -RZ, R202.H0_H0 ;  /* 0x200000caff037230 */ /* 0x020fca0000004100 */
[----:B0-----:R-:W-:-:S04]  /*f7e0*/  FMUL R0, R3, R16 ;  /* 0x0000001003007220 */ /* 0x001fc80000400000 */
[----:B------:R-:W-:-:S05]  /*f7f0*/  FFMA R0, R31, R2, R0 ;  /* 0x000000021f007223 */ /* 0x000fca0000000000 */
[----:B------:R-:W-:-:S05]  /*f800*/  F2FP.F16.F32.PACK_AB R0, RZ, R0 ;  /* 0x00000000ff00723e */ /* 0x000fca00000000ff */
[----:B------:R0:W-:Y:S01]  /*f810*/  STG.E.U16 desc[UR50][R184.64+0xd2], R0 ;  /* 0x0000d200b8007986 */ /* 0x0001e2000c101532 */
[----:B------:R-:W-:Y:S05]  /*f820*/  BRA `(.L_x_462) ;  /* 0x0000003c00947947 */ /* 0x000fea0003800000 */
.L_x_29:
[----:B------:R-:W2:Y:S01]  /*f830*/  LDL.LU R233, [R1+0x24] ;  /* 0x0000240001e97983 */ /* 0x000ea20000300800 */
[----:B------:R-:W-:-:S03]  /*f840*/  ULDC.64 UR4, c[0x0][0x5c0] ;  /* 0x0001700000047ab9 */ /* 0x000fc60000000a00 */
[----:B------:R-:W3:Y:S04]  /*f850*/  LDL.LU R9, [R1+0x28] ;  /* 0x0000280001097983 */ /* 0x000ee80000300800 */
[----:B------:R-:W4:Y:S04]  /*f860*/  LDL.LU R8, [R1+0x2c] ;  /* 0x00002c0001087983 */ /* 0x000f280000300800 */
[----:B------:R-:W5:Y:S04]  /*f870*/  LDL.LU R21, [R1+0x20] ;  /* 0x0000200001157983 */ /* 0x000f680000300800 */
[----:B------:R-:W5:Y:S04]  /*f880*/  LDL.LU R20, [R1+0x30] ;  /* 0x0000300001147983 */ /* 0x000f680000300800 */
[----:B------:R-:W5:Y:S04]  /*f890*/  LDL.LU R19, [R1+0x34] ;  /* 0x0000340001137983 */ /* 0x000f680000300800 */
[----:B------:R-:W5:Y:S04]  /*f8a0*/  LDL.LU R18, [R1+0x38] ;  /* 0x0000380001127983 */ /* 0x000f680000300800 */
[----:B------:R-:W5:Y:S04]  /*f8b0*/  LDL.LU R17, [R1+0x3c] ;  /* 0x00003c0001117983 */ /* 0x000f680000300800 */
[----:B------:R-:W5:Y:S04]  /*f8c0*/  LDL.LU R232, [R1] ;  /* 0x0000000001e87983 */ /* 0x000f680000300800 */
[----:B------:R-:W5:Y:S04]  /*f8d0*/  LDL.LU R23, [R1+0x4] ;  /* 0x0000040001177983 */ /* 0x000f680000300800 */
[----:B------:R-:W5:Y:S01]  /*f8e0*/  LDL.LU R22, [R1+0x8] ;  /* 0x0000080001167983 */ /* 0x000f620000300800 */
[----:B------:R-:W-:Y:S01]  /*f8f0*/  LEA R6, P2, R4, UR4, 0x1 ;  /* 0x0000000404067c11 */ /* 0x000fe2000f8408ff */
[----:B------:R-:W-:Y:S01]  /*f900*/  USHF.L.U64.HI UR4, UR8, 0x4, UR9 ;  /* 0x0000000408047899 */ /* 0x000fe20008010209 */
[----:B------:R-:W-:-:S02]  /*f910*/  ISETP.GT.AND P3, PT, R0, 0x1, PT ;  /* 0x000000010000780c */ /* 0x000fc40003f64270 */
[----:B------:R-:W-:Y:S01]  /*f920*/  LEA.HI.X R7, R4, UR5, R10, 0x1, P2 ;  /* 0x0000000504077c11 */ /* 0x000fe200090f0c0a */
[----:B------:R-:W-:Y:S01]  /*f930*/  USHF.L.U32 UR5, UR8, 0x4, URZ ;  /* 0x0000000408057899 */ /* 0x000fe2000800063f */
[C---:B------:R-:W-:Y:S02]  /*f940*/  ISETP.GT.AND P2, PT, R3.reuse, RZ, P3 ;  /* 0x000000ff0300720c */ /* 0x040fe40001f44270 */
[----:B------:R-:W-:Y:S01]  /*f950*/  ISETP.GT.AND P5, PT, R3, 0x8, P0 ;  /* 0x000000080300780c */ /* 0x000fe200007a4270 */
[----:B------:R-:W-:Y:S01]  /*f960*/  UIMAD UR11, UR9, 0xf0, URZ ;  /* 0x000000f0090b78a4 */ /* 0x000fe2000f8e023f */
[-C--:B--2---:R-:W-:Y:S01]  /*f970*/  FMUL R4, R233, R2.reuse ;  /* 0x00000002e9047220 */ /* 0x084fe20000400000 */
[----:B---3--:R-:W-:-:S04]  /*f980*/  FMUL R9, R9, R2 ;  /* 0x0000000209097220 */ /* 0x008fc80000400000 */
[----:B------:R-:W-:Y:S01]  /*f990*/  F2FP.F16.F32.PACK_AB R4, RZ, R4 ;  /* 0x00000004ff04723e */ /* 0x000fe200000000ff */
[-C--:B----4-:R-:W-:Y:S01]  /*f9a0*/  FMUL R8, R8, R2.reuse ;  /* 0x0000000208087220 */ /* 0x090fe20000400000 */
[----:B------:R-:W-:Y:S02]  /*f9b0*/  F2FP.F16.F32.PACK_AB R9, RZ, R9 ;  /* 0x00000009ff09723e */ /* 0x000fe400000000ff */
[----:B------:R-:W-:Y:S01]  /*f9c0*/  PRMT R10, R4, 0x7610, R10 ;  /* 0x00007610040a7816 */ /* 0x000fe2000000000a */
[----:B-----5:R-:W-:Y:S01]  /*f9d0*/  FMUL R5, R21, R2 ;  /* 0x0000000215057220 */ /* 0x020fe20000400000 */
[----:B------:R-:W-:Y:S01]  /*f9e0*/  F2FP.F16.F32.PACK_AB R8, RZ, R8 ;  /* 0x00000008ff08723e */ /* 0x000fe200000000ff */
[----:B------:R-:W2:Y:S01]  /*f9f0*/  LDL.LU R21, [R1+0xc] ;  /* 0x00000c0001157983 */ /* 0x000ea20000300800 */
[----:B------:R-:W-:Y:S02]  /*fa00*/  PRMT R12, R9, 0x7610, R12 ;  /* 0x00007610090c7816 */ /* 0x000fe4000000000c */
[----:B------:R-:W-:Y:S01]  /*fa10*/  PRMT R13, R8, 0x7610, R13 ;  /* 0x00007610080d7816 */ /* 0x000fe2000000000d */
[-C--:B------:R-:W-:Y:S01]  /*fa20*/  FMUL R8, R20, R2.reuse ;  /* 0x0000000214087220 */ /* 0x080fe20000400000 */
[----:B------:R0:W-:Y:S01]  /*fa30*/  @P2 STG.E.U16 desc[UR50][R6.64+0x2], R10 ;  /* 0x0000020a06002986 */ /* 0x0001e2000c101532 */
[----:B------:R-:W-:Y:S01]  /*fa40*/  FMUL R9, R19, R2 ;  /* 0x0000000213097220 */ /* 0x000fe20000400000 */
[----:B------:R-:W-:-:S02]  /*fa50*/  F2FP.F16.F32.PACK_AB R5, RZ, R5 ;  /* 0x00000005ff05723e */ /* 0x000fc400000000ff */
[----:B------:R-:W3:Y:S01]  /*fa60*/  LDL.LU R20, [R1+0x10] ;  /* 0x0000100001147983 */ /* 0x000ee20000300800 */
[----:B------:R-:W-:Y:S02]  /*fa70*/  F2FP.F16.F32.PACK_AB R8, RZ, R8 ;  /* 0x00000008ff08723e */ /* 0x000fe400000000ff */
[----:B------:R-:W-:Y:S01]  /*fa80*/  PRMT R11, R5, 0x7610, R11 ;  /* 0x00007610050b7816 */ /* 0x000fe2000000000b */
[----:B------:R-:W4:Y:S01]  /*fa90*/  LDL.LU R19, [R1+0x14] ;  /* 0x0000140001137983 */ /* 0x000f220000300800 */
[----:B------:R-:W-:Y:S02]  /*faa0*/  F2FP.F16.F32.PACK_AB R9, RZ, R9 ;  /* 0x00000009ff09723e */ /* 0x000fe400000000ff */
[----:B------:R-:W-:Y:S01]  /*fab0*/  IADD3 R4, P4, R6, UR5, RZ ;  /* 0x0000000506047c10 */ /* 0x000fe2000ff9e0ff */
[----:B------:R1:W-:Y:S01]  /*fac0*/  @P1 STG.E.U16 desc[UR50][R6.64], R11 ;  /* 0x0000000b06001986 */ /* 0x0003e2000c101532 */
[----:B0-----:R-:W-:Y:S01]  /*fad0*/  PRMT R10, R8, 0x7610, R10 ;  /* 0x00007610080a7816 */ /* 0x001fe2000000000a */
[----:B------:R-:W-:Y:S01]  /*fae0*/  FMUL R8, R18, R2 ;  /* 0x0000000212087220 */ /* 0x000fe20000400000 */
[----:B------:R-:W-:Y:S01]  /*faf0*/  ISETP.GT.AND P1, PT, R3, 0x8, P3 ;  /* 0x000000080300780c */ /* 0x000fe20001f24270 */
[----:B------:R-:W5:Y:S01]  /*fb00*/  LDL.LU R18, [R1+0x18] ;  /* 0x0000180001127983 */ /* 0x000f620000300800 */
[----:B------:R-:W-:-:S02]  /*fb10*/  ISETP.GT.AND P2, PT, R0, 0x8, PT ;  /* 0x000000080000780c */ /* 0x000fc40003f44270 */
[----:B------:R-:W-:Y:S02]  /*fb20*/  IADD3.X R5, R7, UR4, RZ, P4, !PT ;  /* 0x0000000407057c10 */ /* 0x000fe4000a7fe4ff */
[----:B------:R-:W-:Y:S02]  /*fb30*/  ISETP.GT.AND P4, PT, R3, RZ, P2 ;  /* 0x000000ff0300720c */ /* 0x000fe40001784270 */
[----:B-1----:R-:W-:Y:S01]  /*fb40*/  PRMT R11, R9, 0x7610, R11 ;  /* 0x00007610090b7816 */ /* 0x002fe2000000000b */
[----:B------:R-:W-:Y:S01]  /*fb50*/  FMUL R9, R17, R2 ;  /* 0x0000000211097220 */ /* 0x000fe20000400000 */
[----:B------:R0:W-:Y:S04]  /*fb60*/  @P5 STG.E.U16 desc[UR50][R4.64], R12 ;  /* 0x0000000c04005986 */ /* 0x0001e8000c101532 */
[----:B------:R-:W5:Y:S04]  /*fb70*/  LDL.LU R17, [R1+0x1c] ;  /* 0x00001c0001117983 */ /* 0x000f680000300800 */
[----:B------:R1:W-:Y:S01]  /*fb80*/  @P1 STG.E.U16 desc[UR50][R4.64+0x2], R13 ;  /* 0x0000020d04001986 */ /* 0x0003e2000c101532 */
[----:B------:R-:W-:-:S03]  /*fb90*/  ISETP.GT.AND P1, PT, R0, 0x9, PT ;  /* 0x000000090000780c */ /* 0x000fc60003f24270 */
[----:B------:R1:W-:Y:S01]  /*fba0*/  @P4 STG.E.U16 desc[UR50][R6.64+0x10], R10 ;  /* 0x0000100a06004986 */ /* 0x0003e2000c101532 */
[C---:B------:R-:W-:Y:S02]  /*fbb0*/  ISETP.GT.AND P5, PT, R3.reuse, RZ, P1 ;  /* 0x000000ff0300720c */ /* 0x040fe40000fa4270 */
[----:B------:R-:W-:Y:S02]  /*fbc0*/  ISETP.GT.AND P4, PT, R3, 0x8, P2 ;  /* 0x000000080300780c */ /* 0x000fe40001784270 */
[----:B------:R-:W-:Y:S02]  /*fbd0*/  F2FP.F16.F32.PACK_AB R8, RZ, R8 ;  /* 0x00000008ff08723e */ /* 0x000fe400000000ff */
[----:B------:R-:W-:Y:S02]  /*fbe0*/  F2FP.F16.F32.PACK_AB R9, RZ, R9 ;  /* 0x00000009ff09723e */ /* 0x000fe400000000ff */
[----:B0-----:R-:W-:Y:S02]  /*fbf0*/  PRMT R12, R8, 0x7610, R12 ;  /* 0x00007610080c7816 */ /* 0x001fe4000000000c */
[----:B-1----:R-:W-:Y:S01]  /*fc00*/  PRMT R13, R9, 0x7610, R13 ;  /* 0x00007610090d7816 */ /* 0x002fe2000000000d */
[----:B------:R-:W-:-:S02]  /*fc10*/  FMUL R10, R232, R2 ;  /* 0x00000002e80a7220 */ /* 0x000fc40000400000 */
[----:B------:R-:W-:Y:S01]  /*fc20*/  @P5 STG.E.U16 desc[UR50][R6.64+0x12], R11 ;  /* 0x0000120b06005986 */ /* 0x000fe2000c101532 */
[C---:B------:R-:W-:Y:S01]  /*fc30*/  ISETP.GT.AND P5, PT, R3.reuse, 0x8, P1 ;  /* 0x000000080300780c */ /* 0x040fe20000fa4270 */
[----:B------:R-:W-:Y:S02]  /*fc40*/  IMAD.U32 R9, RZ, RZ, UR8 ;  /* 0x00000008ff097e24 */ /* 0x000fe4000f8e00ff */
[----:B------:R-:W-:Y:S01]  /*fc50*/  @P4 STG.E.U16 desc[UR50][R4.64+0x10], R12 ;  /* 0x0000100c04004986 */ /* 0x000fe2000c101532 */
[----:B------:R-:W-:Y:S01]  /*fc60*/  ISETP.GT.AND P4, PT, R3, 0x80, P0 ;  /* 0x000000800300780c */ /* 0x000fe20000784270 */
[----:B------:R-:W-:Y:S01]  /*fc70*/  IMAD.WIDE.U32 R8, R9, 0xf0, R4 ;  /* 0x000000f009087825 */ /* 0x000fe200078e0004 */
[----:B------:R-:W-:-:S03]  /*fc80*/  F2FP.F16.F32.PACK_AB R10, RZ, R10 ;  /* 0x0000000aff0a723e */ /* 0x000fc600000000ff */
[----:B------:R-:W-:Y:S01]  /*fc90*/  VIADD R9, R9, UR11 ;  /* 0x0000000b09097c36 */ /* 0x000fe20008000000 */
[----:B------:R-:W-:Y:S01]  /*fca0*/  PRMT R14, R10, 0x7610, R14 ;  /* 0x000076100a0e7816 */ /* 0x000fe2000000000e */
[----:B------:R-:W-:Y:S02]  /*fcb0*/  FMUL R10, R23, R2 ;  /* 0x00000002170a7220 */ /* 0x000fe40000400000 */
[----:B------:R0:W-:Y:S04]  /*fcc0*/  @P5 STG.E.U16 desc[UR50][R4.64+0x12], R13 ;  /* 0x0000120d04005986 */ /* 0x0001e8000c101532 */
[----:B------:R1:W-:Y:S01]  /*fcd0*/  @P4 STG.E.U16 desc[UR50][R8.64], R14 ;  /* 0x0000000e08004986 */ /* 0x0003e2000c101532 */
[----:B------:R-:W-:Y:S02]  /*fce0*/  ISETP.GT.AND P4, PT, R3, 0x80, P3 ;  /* 0x000000800300780c */ /* 0x000fe40001f84270 */
[----:B------:R-:W-:-:S04]  /*fcf0*/  F2FP.F16.F32.PACK_AB R10, RZ, R10 ;  /* 0x0000000aff0a723e */ /* 0x000fc800000000ff */
[----:B0-----:R-:W-:Y:S01]  /*fd00*/  PRMT R13, R10, 0x7610, R13 ;  /* 0x000076100a0d7816 */ /* 0x001fe2000000000d */
[----:B------:R-:W-:-:S06]  /*fd10*/  FMUL R10, R22, R2 ;  /* 0x00000002160a7220 */ /* 0x000fcc0000400000 */
[----:B------:R0:W-:Y:S01]  /*fd20*/  @P4 STG.E.U16 desc[UR50][R8.64+0x2], R13 ;  /* 0x0000020d08004986 */ /* 0x0001e2000c101532 */
[----:B------:R-:W-:Y:S02]  /*fd30*/  F2FP.F16.F32.PACK_AB R11, RZ, R10 ;  /* 0x0000000aff0b723e */ /* 0x000fe400000000ff */
[----:B------:R-:W-:Y:S02]  /*fd40*/  IADD3 R10, P4, R8, UR5, RZ ;  /* 0x00000005080a7c10 */ /* 0x000fe4000ff9e0ff */
[----:B-1----:R-:W-:Y:S02]  /*fd50*/  PRMT R14, R11, 0x7610, R14 ;  /* 0x000076100b0e7816 */ /* 0x002fe4000000000e */
[----:B------:R-:W-:Y:S02]  /*fd60*/  ISETP.GT.AND P5, PT, R3, 0x88, P0 ;  /* 0x000000880300780c */ /* 0x000fe400007a4270 */
[----:B------:R-:W-:Y:S02]  /*fd70*/  IADD3.X R11, R9, UR4, RZ, P4, !PT ;  /* 0x00000004090b7c10 */ /* 0x000fe4000a7fe4ff */
[----:B------:R-:W-:-:S09]  /*fd80*/  ISETP.GT.AND P4, PT, R3, 0x88, P3 ;  /* 0x000000880300780c */ /* 0x000fd20001f84270 */
[----:B------:R1:W-:Y:S01]  /*fd90*/  @P5 STG.E.U16 desc[UR50][R10.64], R14 ;  /* 0x0000000e0a005986 */ /* 0x0003e2000c101532 */
[----:B------:R-:W-:Y:S02]  /*fda0*/  USHF.L.U32 UR13, UR8, 0x8, URZ ;  /* 0x00000008080d7899 */ /* 0x000fe4000800063f */
[----:B------:R-:W-:Y:S01]  /*fdb0*/  USHF.L.U64.HI UR12, UR8, 0x8, UR9 ;  /* 0x00000008080c7899 */ /* 0x000fe20008010209 */
[----:B------:R-:W-:Y:S01]  /*fdc0*/  ISETP.GT.AND P5, PT, R3, 0x100, P0 ;  /* 0x000001000300780c */ /* 0x000fe200007a4270 */
[-C--:B------:R-:W-:Y:S01]  /*fdd0*/  FMUL R224, R224, R2.reuse ;  /* 0x00000002e0e07220 */ /* 0x080fe20000400000 */
[----:B------:R-:W-:-:S04]  /*fde0*/  FMUL R225, R225, R2 ;  /* 0x00000002e1e17220 */ /* 0x000fc80000400000 */
[----:B------:R-:W-:Y:S02]  /*fdf0*/  F2FP.F16.F32.PACK_AB R224, RZ, R224 ;  /* 0x000000e0ffe0723e */ /* 0x000fe400000000ff */
[----:B------:R-:W-:Y:S01]  /*fe00*/  F2FP.F16.F32.PACK_AB R225, RZ, R225 ;  /* 0x000000e1ffe1723e */ /* 0x000fe200000000ff */
[-C--:B------:R-:W-:Y:S01]  /*fe10*/  FMUL R226, R226, R2.reuse ;  /* 0x00000002e2e27220 */ /* 0x080fe20000400000 */
[----:B------:R-:W-:-:S04]  /*fe20*/  FMUL R227, R227, R2 ;  /* 0x00000002e3e37220 */ /* 0x000fc80000400000 */
[----:B------:R-:W-:Y:S02]  /*fe30*/  F2FP.F16.F32.PACK_AB R226, RZ, R226 ;  /* 0x000000e2ffe2723e */ /* 0x000fe400000000ff */
[----:B------:R-:W-:Y:S01]  /*fe40*/  F2FP.F16.F32.PACK_AB R227, RZ, R227 ;  /* 0x000000e3ffe3723e */ /* 0x000fe200000000ff */
[----:B------:R-:W-:-:S05]  /*fe50*/  FMUL R228, R228, R2 ;  /* 0x00000002e4e47220 */ /* 0x000fca0000400000 */
[----:B------:R-:W-:Y:S01]  /*fe60*/  F2FP.F16.F32.PACK_AB R228, RZ, R228 ;  /* 0x000000e4ffe4723e */ /* 0x000fe200000000ff */
[----:B------:R-:W-:-:S05]  /*fe70*/  FMUL R229, R229, R2 ;  /* 0x00000002e5e57220 */ /* 0x000fca0000400000 */
[----:B------:R-:W-:Y:S01]  /*fe80*/  F2FP.F16.F32.PACK_AB R229, RZ, R229 ;  /* 0x000000e5ffe5723e */ /* 0x000fe200000000ff */
[-C--:B------:R-:W-:Y:S01]  /*fe90*/  FMUL R230, R230, R2.reuse ;  /* 0x00000002e6e67220 */ /* 0x080fe20000400000 */
[----:B------:R-:W-:-:S04]  /*fea0*/  FMUL R231, R231, R2 ;  /* 0x00000002e7e77220 */ /* 0x000fc80000400000 */
[----:B------:R-:W-:Y:S02]  /*feb0*/  F2FP.F16.F32.PACK_AB R230, RZ, R230 ;  /* 0x000000e6ffe6723e */ /* 0x000fe400000000ff */
[----:B------:R-:W-:Y:S01]  /*fec0*/  F2FP.F16.F32.PACK_AB R231, RZ, R231 ;  /* 0x000000e7ffe7723e */ /* 0x000fe200000000ff */
[----:B--2---:R-:W-:-:S05]  /*fed0*/  FMUL R12, R21, R2 ;  /* 0x00000002150c7220 */ /* 0x004fca0000400000 */
[----:B------:R-:W-:-:S04]  /*fee0*/  F2FP.F16.F32.PACK_AB R12, RZ, R12 ;  /* 0x0000000cff0c723e */ /* 0x000fc800000000ff */
[----:B0-----:R-:W-:Y:S01]  /*fef0*/  PRMT R13, R12, 0x7610, R13 ;  /* 0x000076100c0d7816 */ /* 0x001fe2000000000d */
[----:B---3--:R-:W-:-:S04]  /*ff00*/  FMUL R12, R20, R2 ;  /* 0x00000002140c7220 */ /* 0x008fc80000400000 */
[----:B------:R0:W-:Y:S01]  /*ff10*/  @P4 STG.E.U16 desc[UR50][R10.64+0x2], R13 ;  /* 0x0000020d0a004986 */ /* 0x0001e2000c101532 */
[----:B------:R-:W-:Y:S02]  /*ff20*/  ISETP.GT.AND P4, PT, R3, 0x80, P2 ;  /* 0x000000800300780c */ /* 0x000fe40001784270 */
[----:B------:R-:W-:-:S04]  /*ff30*/  F2FP.F16.F32.PACK_AB R12, RZ, R12 ;  /* 0x0000000cff0c723e */ /* 0x000fc800000000ff */
[----:B------:R-:W-:Y:S01]  /*ff40*/  PRMT R15, R12, 0x7610, R15 ;  /* 0x000076100c0f7816 */ /* 0x000fe2000000000f */
[----:B----4-:R-:W-:-:S06]  /*ff50*/  FMUL R12, R19, R2 ;  /* 0x00000002130c7220 */ /* 0x010fcc0000400000 */
[----:B------:R-:W-:Y:S01]  /*ff60*/  @P4 STG.E.U16 desc[UR50][R8.64+0x10], R15 ;  /* 0x0000100f08004986 */ /* 0x000fe2000c101532 */
[----:B------:R-:W-:Y:S02]  /*ff70*/  ISETP.GT.AND P4, PT, R3, 0x80, P1 ;  /* 0x000000800300780c */ /* 0x000fe40000f84270 */
[----:B------:R-:W-:-:S04]  /*ff80*/  F2FP.F16.F32.PACK_AB R12, RZ, R12 ;  /* 0x0000000cff0c723e */ /* 0x000fc800000000ff */
[----:B-1----:R-:W-:Y:S01]  /*ff90*/  PRMT R14, R12, 0x7610, R14 ;  /* 0x000076100c0e7816 */ /* 0x002fe2000000000e */
[----:B-----5:R-:W-:-:S06]  /*ffa0*/  FMUL R12, R18, R2 ;  /* 0x00000002120c7220 */ /* 0x020fcc0000400000 */
[----:B------:R1:W-:Y:S01]  /*ffb0*/  @P4 STG.E.U16 desc[UR50][R8.64+0x12], R14 ;  /* 0x0000120e08004986 */ /* 0x0003e2000c101532 */
[----:B------:R-:W-:Y:S02]  /*ffc0*/  ISETP.GT.AND P4, PT, R3, 0x88, P2 ;  /* 0x000000880300780c */ /* 0x000fe40001784270 */
[----:B------:R-:W-:-:S04]  /*ffd0*/  F2FP.F16.F32.PACK_AB R12, RZ, R12 ;  /* 0x0000000cff0c723e */ /* 0x000fc800000000ff */
[----:B0-----:R-:W-:Y:S01]  /*ffe0*/  PRMT R13, R12, 0x7610, R13 ;  /* 0x000076100c0d7816 */ /* 0x001fe2000000000d */
[----:B------:R-:W-:-:S06]  /*fff0*/  FMUL R12, R17, R2 ;  /* 0x00000002110c7220 */ /* 0x000fcc0000400000 */
[----:B------:R-:W-:Y:S01]  /*10000*/  @P4 STG.E.U16 desc[UR50][R10.64+0x10], R13 ;  /* 0x0000100d0a004986 */ /* 0x000fe2000c101532 */
[----:B------:R-:W-:Y:S02]  /*10010*/  ISETP.GT.AND P4, PT, R3, 0x88, P1 ;  /* 0x000000880300780c */ /* 0x000fe40000f84270 */
[----:B------:R-:W-:-:S11]  /*10020*/  F2FP.F16.F32.PACK_AB R12, RZ, R12 ;  /* 0x0000000cff0c723e */ /* 0x000fd600000000ff */
[----:B------:R0:W-:Y:S01]  /*10030*/  @P4 STG.E.U16 desc[UR50][R10.64+0x12], R12 ;  /* 0x0000120c0a004986 */ /* 0x0001e2000c101532 */
[----:B-1----:R-:W-:-:S04]  /*10040*/  IADD3 R8, P4, R8, UR13, RZ ;  /* 0x0000000d08087c10 */ /* 0x002fc8000ff9e0ff */
[----:B------:R-:W-:Y:S02]  /*10050*/  IADD3.X R9, R9, UR12, RZ, P4, !PT ;  /* 0x0000000c09097c10 */ /* 0x000fe4000a7fe4ff */
[----:B------:R-:W-:-:S03]  /*10060*/  ISETP.GT.AND P4, PT, R3, 0x100, P3 ;  /* 0x000001000300780c */ /* 0x000fc60001f84270 */
[----:B------:R-:W-:Y:S01]  /*10070*/  @P5 STG.E.U16 desc[UR50][R8.64], R224 ;  /* 0x000000e008005986 */ /* 0x000fe2000c101532 */
[----:B------:R-:W-:-:S09]  /*10080*/  ISETP.GT.AND P5, PT, R3, 0x108, P0 ;  /* 0x000001080300780c */ /* 0x000fd200007a4270 */
[----:B------:R-:W-:Y:S01]  /*10090*/  @P4 STG.E.U16 desc[UR50][R8.64+0x2], R225 ;  /* 0x000002e108004986 */ /* 0x000fe2000c101532 */
[----:B0-----:R-:W-:-:S04]  /*100a0*/  IADD3 R10, P4, R8, UR5, RZ ;  /* 0x00000005080a7c10 */ /* 0x001fc8000ff9e0ff */
[----:B------:R-:W-:Y:S02]  /*100b0*/  IADD3.X R11, R9, UR4, RZ, P4, !PT ;  /* 0x00000004090b7c10 */ /* 0x000fe4000a7fe4ff */
[----:B------:R-:W-:-:S03]  /*100c0*/  ISETP.GT.AND P4, PT, R3, 0x108, P3 ;  /* 0x000001080300780c */ /* 0x000fc60001f84270 */
[----:B------:R-:W-:Y:S10]  /*100d0*/  @P5 STG.E.U16 desc[UR50][R10.64], R226 ;  /* 0x000000e20a005986 */ /* 0x000ff4000c101532 */
[----:B------:R-:W-:Y:S01]  /*100e0*/  @P4 STG.E.U16 desc[UR50][R10.64+0x2], R227 ;  /* 0x000002e30a004986 */ /* 0x000fe2000c101532 */
[----:B------:R-:W-:-:S13]  /*100f0*/  ISETP.GT.AND P4, PT, R3, 0x100, P2 ;  /* 0x000001000300780c */ /* 0x000fda0001784270 */
[----:B------:R-:W-:Y:S01]  /*10100*/  @P4 STG.E.U16 desc[UR50][R8.64+0x10], R228 ;  /* 0x000010e408004986 */ /* 0x000fe2000c101532 */
[C---:B------:R-:W-:Y:S02]  /*10110*/  ISETP.GT.AND P4, PT, R3.reuse, 0x100, P1 ;  /* 0x000001000300780c */ /* 0x040fe40000f84270 */
[----:B------:R-:W-:-:S11]  /*10120*/  ISETP.GT.AND P5, PT, R3, 0x108, P1 ;  /* 0x000001080300780c */ /* 0x000fd60000fa4270 */
[----:B------:R0:W-:Y:S01]  /*10130*/  @P4 STG.E.U16 desc[UR50][R8.64+0x12], R229 ;  /* 0x000012e508004986 */ /* 0x0001e2000c101532 */
[----:B------:R-:W-:Y:S01]  /*10140*/  ISETP.GT.AND P4, PT, R3, 0x108, P2 ;  /* 0x000001080300780c */ /* 0x000fe20001784270 */
[----:B------:R-:W-:-:S12]  /*10150*/  FMUL R216, R216, R2 ;  /* 0x00000002d8d87220 */ /* 0x000fd80000400000 */
[----:B------:R-:W-:Y:S04]  /*10160*/  @P4 STG.E.U16 desc[UR50][R10.64+0x10], R230 ;  /* 0x000010e60a004986 */ /* 0x000fe8000c101532 */
[----:B------:R1:W-:Y:S01]  /*10170*/  @P5 STG.E.U16 desc[UR50][R10.64+0x12], R231 ;  /* 0x000012e70a005986 */ /* 0x0003e2000c101532 */
[----:B------:R-:W-:Y:S02]  /*10180*/  ISETP.GT.AND P5, PT, R3, 0x180, P0 ;  /* 0x000001800300780c */ /* 0x000fe400007a4270 */
[----:B0-----:R-:W-:Y:S02]  /*10190*/  IADD3 R8, P4, R8, UR13, RZ ;  /* 0x0000000d08087c10 */ /* 0x001fe4000ff9e0ff */
[----:B------:R-:W-:Y:S02]  /*101a0*/  F2FP.F16.F32.PACK_AB R216, RZ, R216 ;  /* 0x000000d8ffd8723e */ /* 0x000fe400000000ff */
[----:B------:R-:W-:-:S02]  /*101b0*/  IADD3.X R9, R9, UR12, RZ, P4, !PT ;  /* 0x0000000c09097c10 */ /* 0x000fc4000a7fe4ff */
[C---:B------:R-:W-:Y:S02]  /*101c0*/  ISETP.GT.AND P4, PT, R3.reuse, 0x180, P3 ;  /* 0x000001800300780c */ /* 0x040fe40001f84270 */
[----:B------:R-:W-:Y:S01]  /*101d0*/  ISETP.GT.AND P0, PT, R3, 0x188, P0 ;  /* 0x000001880300780c */ /* 0x000fe20000704270 */
[-C--:B------:R-:W-:Y:S01]  /*101e0*/  FMUL R217, R217, R2.reuse ;  /* 0x00000002d9d97220 */ /* 0x080fe20000400000 */
[----:B------:R-:W-:Y:S01]  /*101f0*/  FMUL R218, R218, R2 ;  /* 0x00000002dada7220 */ /* 0x000fe20000400000 */
[----:B------:R-:W-:Y:S01]  /*10200*/  @P5 STG.E.U16 desc[UR50][R8.64], R216 ;  /* 0x000000d808005986 */ /* 0x000fe2000c101532 */
[----:B-1----:R-:W-:Y:S02]  /*10210*/  IADD3 R10, P5, R8, UR5, RZ ;  /* 0x00000005080a7c10 */ /* 0x002fe4000ffbe0ff */
[----:B------:R-:W-:Y:S02]  /*10220*/  F2FP.F16.F32.PACK_AB R217, RZ, R217 ;  /* 0x000000d9ffd9723e */ /* 0x000fe400000000ff */
[----:B------:R-:W-:-:S02]  /*10230*/  F2FP.F16.F32.PACK_AB R218, RZ, R218 ;  /* 0x000000daffda723e */ /* 0x000fc400000000ff */
[----:B------:R-:W-:Y:S01]  /*10240*/  IADD3.X R11, R9, UR4, RZ, P5, !PT ;  /* 0x00000004090b7c10 */ /* 0x000fe2000affe4ff */
[----:B------:R-:W-:Y:S01]  /*10250*/  @P4 STG.E.U16 desc[UR50][R8.64+0x2], R217 ;  /* 0x000002d908004986 */ /* 0x000fe2000c101532 */
[C---:B------:R-:W-:Y:S02]  /*10260*/  ISETP.GT.AND P3, PT, R3.reuse, 0x188, P3 ;  /* 0x000001880300780c */ /* 0x040fe40001f64270 */
[C---:B------:R-:W-:Y:S01]  /*10270*/  ISETP.GT.AND P4, PT, R3.reuse, 0x180, P2 ;  /* 0x000001800300780c */ /* 0x040fe20001784270 */
[----:B------:R-:W-:Y:S01]  /*10280*/  @P0 STG.E.U16 desc[UR50][R10.64], R218 ;  /* 0x000000da0a000986 */ /* 0x000fe2000c101532 */
[----:B------:R-:W-:Y:S01]  /*10290*/  ISETP.GT.AND P0, PT, R3, 0x180, P1 ;  /* 0x000001800300780c */ /* 0x000fe20000f04270 */
[-C--:B------:R-:W-:Y:S01]  /*102a0*/  FMUL R219, R219, R2.reuse ;  /* 0x00000002dbdb7220 */ /* 0x080fe20000400000 */
[----:B------:R-:W-:Y:S01]  /*102b0*/  ISETP.GT.AND P2, PT, R3, 0x188, P2 ;  /* 0x000001880300780c */ /* 0x000fe20001744270 */
[-C--:B------:R-:W-:Y:S01]  /*102c0*/  FMUL R220, R220, R2.reuse ;  /* 0x00000002dcdc7220 */ /* 0x080fe20000400000 */
[----:B------:R-:W-:-:S02]  /*102d0*/  FMUL R221, R221, R2 ;  /* 0x00000002dddd7220 */ /* 0x000fc40000400000 */
[----:B------:R-:W-:Y:S02]  /*102e0*/  F2FP.F16.F32.PACK_AB R219, RZ, R219 ;  /* 0x000000dbffdb723e */ /* 0x000fe400000000ff */
[----:B------:R-:W-:Y:S01]  /*102f0*/  F2FP.F16.F32.PACK_AB R220, RZ, R220 ;  /* 0x000000dcffdc723e */ /* 0x000fe200000000ff */
[-C--:B------:R-:W-:Y:S01]  /*10300*/  FMUL R222, R222, R2.reuse ;  /* 0x00000002dede7220 */ /* 0x080fe20000400000 */
[----:B------:R-:W-:Y:S01]  /*10310*/  F2FP.F16.F32.PACK_AB R221, RZ, R221 ;  /* 0x000000ddffdd723e */ /* 0x000fe200000000ff */
[----:B------:R-:W-:Y:S01]  /*10320*/  @P3 STG.E.U16 desc[UR50][R10.64+0x2], R219 ;  /* 0x000002db0a003986 */ /* 0x000fe2000c101532 */
[----:B------:R-:W-:Y:S01]  /*10330*/  ISETP.GT.AND P1, PT, R3, 0x188, P1 ;  /* 0x000001880300780c */ /* 0x000fe20000f24270 */
[----:B------:R-:W-:Y:S02]  /*10340*/  FMUL R223, R223, R2 ;  /* 0x00000002dfdf7220 */ /* 0x000fe40000400000 */
[----:B------:R-:W-:Y:S01]  /*10350*/  @P4 STG.E.U16 desc[UR50][R8.64+0x10], R220 ;  /* 0x000010dc08004986 */ /* 0x000fe2000c101532 */
[----:B------:R-:W-:-:S03]  /*10360*/  F2FP.F16.F32.PACK_AB R222, RZ, R222 ;  /* 0x000000deffde723e */ /* 0x000fc600000000ff */
[----:B------:R0:W-:Y:S01]  /*10370*/  @P0 STG.E.U16 desc[UR50][R8.64+0x12], R221 ;  /* 0x000012dd08000986 */ /* 0x0001e2000c101532 */
[----:B------:R-:W-:Y:S02]  /*10380*/  F2FP.F16.F32.PACK_AB R223, RZ, R223 ;  /* 0x000000dfffdf723e */ /* 0x000fe400000000ff */
[----:B------:R-:W-:Y:S01]  /*10390*/  ISETP.GT.AND P3, PT, R0, 0x10, PT ;  /* 0x000000100000780c */ /* 0x000fe20003f64270 */
[----:B0-----:R-:W-:Y:S02]  /*103a0*/  @P2 IMAD.MOV.U32 R8, RZ, RZ, R10 ;  /* 0x000000ffff082224 */ /* 0x001fe400078e000a */
[----:B------:R-:W-:-:S05]  /*103b0*/  @P2 IMAD.MOV.U32 R9, RZ, RZ, R11 ;  /* 0x000000ffff092224 */ /* 0x000fca00078e000b */
[----:B------:R-:W-:Y:S01]  /*103c0*/  @P2 STG.E.U16 desc[UR50][R8.64+0x10], R222 ;  /* 0x000010de08002986 */ /* 0x000fe2000c101532 */
[----:B------:R-:W-:-:S03]  /*103d0*/  ISETP.GT.AND P2, PT, R0, 0x11, PT ;  /* 0x000000110000780c */ /* 0x000fc60003f44270 */
[----:B------:R0:W-:Y:S01]  /*103e0*/  @P1 STG.E.U16 desc[UR50][R10.64+0x12], R223 ;  /* 0x000012df0a001986 */ /* 0x0001e2000c101532 */
[C---:B------:R-:W-:Y:S02]  /*103f0*/  ISETP.GT.AND P1, PT, R3.reuse, RZ, P3 ;  /* 0x000000ff0300720c */ /* 0x040fe40001f24270 */
[C---:B------:R-:W-:Y:S02]  /*10400*/  ISETP.GT.AND P4, PT, R3.reuse, RZ, P2 ;  /* 0x000000ff0300720c */ /* 0x040fe40001784270 */
[----:B------:R-:W-:Y:S01]  /*10410*/  ISETP.GT.AND P0, PT, R3, 0x8, P2 ;  /* 0x000000080300780c */ /* 0x000fe20001704270 */
[-C--:B------:R-:W-:Y:S01]  /*10420*/  FMUL R208, R208, R2.reuse ;  /* 0x00000002d0d07220 */ /* 0x080fe20000400000 */
[-C--:B------:R-:W-:Y:S01]  /*10430*/  FMUL R209, R209, R2.reuse ;  /* 0x00000002d1d17220 */ /* 0x080fe20000400000 */
[-C--:B------:R-:W-:Y:S01]  /*10440*/  FMUL R211, R211, R2.reuse ;  /* 0x00000002d3d37220 */ /* 0x080fe20000400000 */
[----:B------:R-:W-:Y:S01]  /*10450*/  ISETP.GT.AND P5, PT, R3, 0x8, P3 ;  /* 0x000000080300780c */ /* 0x000fe20001fa4270 */
[----:B------:R-:W-:Y:S01]  /*10460*/  FMUL R210, R210, R2 ;  /* 0x00000002d2d27220 */ /* 0x000fe20000400000 */
[----:B------:R-:W-:-:S02]  /*10470*/  F2FP.F16.F32.PACK_AB R208, RZ, R208 ;  /* 0x000000d0ffd0723e */ /* 0x000fc400000000ff */
[----:B------:R-:W-:Y:S02]  /*10480*/  F2FP.F16.F32.PACK_AB R209, RZ, R209 ;  /* 0x000000d1ffd1723e */ /* 0x000fe400000000ff */
[----:B------:R-:W-:Y:S01]  /*10490*/  F2FP.F16.F32.PACK_AB R211, RZ, R211 ;  /* 0x000000d3ffd3723e */ /* 0x000fe200000000ff */
[----:B------:R-:W-:Y:S01]  /*104a0*/  @P1 STG.E.U16 desc[UR50][R6.64+0x20], R208 ;  /* 0x000020d006001986 */ /* 0x000fe2000c101532 */
[----:B------:R-:W-:-:S03]  /*104b0*/  F2FP.F16.F32.PACK_AB R210, RZ, R210 ;  /* 0x000000d2ffd2723e */ /* 0x000fc600000000ff */
[----:B------:R-:W-:Y:S01]  /*104c0*/  @P4 STG.E.U16 desc[UR50][R6.64+0x22], R209 ;  /* 0x000022d106004986 */ /* 0x000fe2000c101532 */
[----:B------:R-:W-:-:S03]  /*104d0*/  ISETP.GT.AND P1, PT, R0, 0x18, PT ;  /* 0x000000180000780c */ /* 0x000fc60003f24270 */
[----:B------:R-:W-:Y:S01]  /*104e0*/  @P0 STG.E.U16 desc[UR50][R4.64+0x22], R211 ;  /* 0x000022d304000986 */ /* 0x000fe2000c101532 */
[----:B------:R-:W-:-:S03]  /*104f0*/  ISETP.GT.AND P0, PT, R0, 0x19, PT ;  /* 0x000000190000780c */ /* 0x000fc60003f04270 */
[----:B------:R-:W-:Y:S01]  /*10500*/  @P5 STG.E.U16 desc[UR50][R4.64+0x20], R210 ;  /* 0x000020d204005986 */ /* 0x000fe2000c101532 */
[C---:B------:R-:W-:Y:S02]  /*10510*/  ISETP.GT.AND P5, PT, R3.reuse, RZ, P1 ;  /* 0x000000ff0300720c */ /* 0x040fe40000fa4270 */
[----:B------:R-:W-:Y:S01]  /*10520*/  ISETP.GT.AND P4, PT, R3, RZ, P0 ;  /* 0x000000ff0300720c */ /* 0x000fe20000784270 */
[-C--:B------:R-:W-:Y:S01]  /*10530*/  FMUL R212, R212, R2.reuse ;  /* 0x00000002d4d47220 */ /* 0x080fe20000400000 */
[----:B------:R-:W-:-:S04]  /*10540*/  FMUL R213, R213, R2 ;  /* 0x00000002d5d57220 */ /* 0x000fc80000400000 */
[----:B------:R-:W-:Y:S02]  /*10550*/  F2FP.F16.F32.PACK_AB R212, RZ, R212 ;  /* 0x000000d4ffd4723e */ /* 0x000fe400000000ff */
[----:B------:R-:W-:-:S03]  /*10560*/  F2FP.F16.F32.PACK_AB R213, RZ, R213 ;  /* 0x000000d5ffd5723e */ /* 0x000fc600000000ff */
[----:B------:R-:W-:Y:S01]  /*10570*/  @P5 STG.E.U16 desc[UR50][R6.64+0x30], R212 ;  /* 0x000030d406005986 */ /* 0x000fe2000c101532 */
[----:B------:R-:W-:-:S03]  /*10580*/  ISETP.GT.AND P5, PT, R3, 0x8, P1 ;  /* 0x000000080300780c */ /* 0x000fc60000fa4270 */
[----:B------:R-:W-:Y:S01]  /*10590*/  @P4 STG.E.U16 desc[UR50][R6.64+0x32], R213 ;  /* 0x000032d506004986 */ /* 0x000fe2000c101532 */
[----:B------:R-:W-:Y:S01]  /*105a0*/  ISETP.GT.AND P4, PT, R3, 0x8, P0 ;  /* 0x000000080300780c */ /* 0x000fe20000784270 */
[-C--:B------:R-:W-:Y:S01]  /*105b0*/  FMUL R214, R214, R2.reuse ;  /* 0x00000002d6d67220 */ /* 0x080fe20000400000 */
[----:B------:R-:W-:-:S04]  /*105c0*/  FMUL R215, R215, R2 ;  /* 0x00000002d7d77220 */ /* 0x000fc80000400000 */
[----:B------:R-:W-:Y:S02]  /*105d0*/  F2FP.F16.F32.PACK_AB R214, RZ, R214 ;  /* 0x000000d6ffd6723e */ /* 0x000fe400000000ff */
[----:B------:R-:W-:Y:S01]  /*105e0*/  F2FP.F16.F32.PACK_AB R215, RZ, R215 ;  /* 0x000000d7ffd7723e */ /* 0x000fe200000000ff */
[----:B0-----:R-:W-:Y:S02]  /*105f0*/  IMAD.U32 R11, RZ, RZ, UR8 ;  /* 0x00000008ff0b7e24 */ /* 0x001fe4000f8e00ff */
[----:B------:R-:W-:Y:S01]  /*10600*/  @P5 STG.E.U16 desc[UR50][R4.64+0x30], R214 ;  /* 0x000030d604005986 */ /* 0x000fe2000c101532 */
[----:B------:R-:W-:-:S03]  /*10610*/  ISETP.GT.AND P5, PT, R3, 0x80, P2 ;  /* 0x000000800300780c */ /* 0x000fc600017a4270 */
[----:B------:R-:W-:Y:S01]  /*10620*/  @P4 STG.E.U16 desc[UR50][R4.64+0x32], R215 ;  /* 0x000032d704004986 */ /* 0x000fe2000c101532 */
[----:B------:R-:W-:Y:S01]  /*10630*/  ISETP.GT.AND P4, PT, R3, 0x80, P3 ;  /* 0x000000800300780c */ /* 0x000fe20001f84270 */
[-C--:B------:R-:W-:Y:S01]  /*10640*/  FMUL R200, R200, R2.reuse ;  /* 0x00000002c8c87220 */ /* 0x080fe20000400000 */
[----:B------:R-:W-:Y:S01]  /*10650*/  FMUL R201, R201, R2 ;  /* 0x00000002c9c97220 */ /* 0x000fe20000400000 */
[----:B------:R-:W-:-:S03]  /*10660*/  IMAD.WIDE.U32 R10, R11, 0xf0, R4 ;  /* 0x000000f00b0a7825 */ /* 0x000fc600078e0004 */
[----:B------:R-:W-:Y:S01]  /*10670*/  F2FP.F16.F32.PACK_AB R200, RZ, R200 ;  /* 0x000000c8ffc8723e */ /* 0x000fe200000000ff */
[----:B------:R-:W-:Y:S01]  /*10680*/  VIADD R11, R11, UR11 ;  /* 0x0000000b0b0b7c36 */ /* 0x000fe20008000000 */
[----:B------:R-:W-:Y:S01]  /*10690*/  F2FP.F16.F32.PACK_AB R201, RZ, R201 ;  /* 0x000000c9ffc9723e */ /* 0x000fe200000000ff */
[----:B------:R-:W-:-:S04]  /*106a0*/  FMUL R202, R202, R2 ;  /* 0x00000002caca7220 */ /* 0x000fc80000400000 */
[----:B------:R-:W-:Y:S01]  /*106b0*/  @P4 STG.E.U16 desc[UR50][R10.64+0x20], R200 ;  /* 0x000020c80a004986 */ /* 0x000fe2000c101532 */
[----:B------:R-:W-:-:S03]  /*106c0*/  IADD3 R8, P4, R10, UR5, RZ ;  /* 0x000000050a087c10 */ /* 0x000fc6000ff9e0ff */
[----:B------:R-:W-:Y:S01]  /*106d0*/  @P5 STG.E.U16 desc[UR50][R10.64+0x22], R201 ;  /* 0x000022c90a005986 */ /* 0x000fe2000c101532 */
[----:B------:R-:W-:Y:S02]  /*106e0*/  ISETP.GT.AND P5, PT, R3, 0x88, P3 ;  /* 0x000000880300780c */ /* 0x000fe40001fa4270 */
[----:B------:R-:W-:Y:S02]  /*106f0*/  IADD3.X R9, R11, UR4, RZ, P4, !PT ;  /* 0x000000040b097c10 */ /* 0x000fe4000a7fe4ff */
[----:B------:R-:W-:Y:S01]  /*10700*/  ISETP.GT.AND P4, PT, R3, 0x88, P2 ;  /* 0x000000880300780c */ /* 0x000fe20001784270 */
[----:B------:R-:W-:Y:S01]  /*10710*/  FMUL R203, R203, R2 ;  /* 0x00000002cbcb7220 */ /* 0x000fe20000400000 */
[----:B------:R-:W-:Y:S01]  /*10720*/  F2FP.F16.F32.PACK_AB R202, RZ, R202 ;  /* 0x000000caffca723e */ /* 0x000fe200000000ff */
[----:B------:R-:W-:-:S03]  /*10730*/  IMAD.U32 R15, RZ, RZ, UR5 ;  /* 0x00000005ff0f7e24 */ /* 0x000fc6000f8e00ff */
[----:B------:R-:W-:-:S03]  /*10740*/  F2FP.F16.F32.PACK_AB R203, RZ, R203 ;  /* 0x000000cbffcb723e */ /* 0x000fc600000000ff */
[----:B------:R-:W-:Y:S01]  /*10750*/  @P5 STG.E.U16 desc[UR50][R8.64+0x20], R202 ;  /* 0x000020ca08005986 */ /* 0x000fe2000c101532 */
[----:B------:R-:W-:Y:S01]  /*10760*/  IADD3 R12, P5, R10, UR13, RZ ;  /* 0x0000000d0a0c7c10 */ /* 0x000fe2000ffbe0ff */
[----:B------:R-:W-:Y:S02]  /*10770*/  IMAD.U32 R17, RZ, RZ, UR4 ;  /* 0x00000004ff117e24 */ /* 0x000fe4000f8e00ff */
[----:B------:R-:W-:Y:S01]  /*10780*/  @P4 STG.E.U16 desc[UR50][R8.64+0x22], R203 ;  /* 0x000022cb08004986 */ /* 0x000fe2000c101532 */
[----:B------:R-:W-:Y:S02]  /*10790*/  IADD3.X R13, R11, UR12, RZ, P5, !PT ;  /* 0x0000000c0b0d7c10 */ /* 0x000fe4000affe4ff */
[----:B------:R-:W-:-:S04]  /*107a0*/  IADD3 R14, P4, P5, R15, UR13, R12 ;  /* 0x0000000d0f0e7c10 */ /* 0x000fc8000fd9e00c */
[----:B------:R-:W-:Y:S02]  /*107b0*/  IADD3.X R15, R17, UR12, R13, P4, P5 ;  /* 0x0000000c110f7c10 */ /* 0x000fe4000a7ea40d */
[C---:B------:R-:W-:Y:S01]  /*107c0*/  ISETP.GT.AND P4, PT, R3.reuse, 0x80, P1 ;  /* 0x000000800300780c */ /* 0x040fe20000f84270 */
[-C--:B------:R-:W-:Y:S01]  /*107d0*/  FMUL R204, R204, R2.reuse ;  /* 0x00000002cccc7220 */ /* 0x080fe20000400000 */
[----:B------:R-:W-:Y:S01]  /*107e0*/  ISETP.GT.AND P5, PT, R3, 0x80, P0 ;  /* 0x000000800300780c */ /* 0x000fe200007a4270 */
[----:B------:R-:W-:-:S03]  /*107f0*/  FMUL R205, R205, R2 ;  /* 0x00000002cdcd7220 */ /* 0x000fc60000400000 */
[----:B------:R-:W-:Y:S02]  /*10800*/  F2FP.F16.F32.PACK_AB R204, RZ, R204 ;  /* 0x000000ccffcc723e */ /* 0x000fe400000000ff */
[----:B------:R-:W-:Y:S01]  /*10810*/  F2FP.F16.F32.PACK_AB R205, RZ, R205 ;  /* 0x000000cdffcd723e */ /* 0x000fe200000000ff */
[----:B------:R-:W-:-:S04]  /*10820*/  FMUL R206, R206, R2 ;  /* 0x00000002cece7220 */ /* 0x000fc80000400000 */
[----:B------:R-:W-:Y:S01]  /*10830*/  @P4 STG.E.U16 desc[UR50][R10.64+0x30], R204 ;  /* 0x000030cc0a004986 */ /* 0x000fe2000c101532 */
[----:B------:R-:W-:-:S03]  /*10840*/  ISETP.GT.AND P4, PT, R3, 0x88, P1 ;  /* 0x000000880300780c */ /* 0x000fc60000f84270 */
[----:B------:R-:W-:Y:S01]  /*10850*/  @P5 STG.E.U16 desc[UR50][R10.64+0x32], R205 ;  /* 0x000032cd0a005986 */ /* 0x000fe2000c101532 */
[----:B------:R-:W-:Y:S01]  /*10860*/  ISETP.GT.AND P5, PT, R3, 0x88, P0 ;  /* 0x000000880300780c */ /* 0x000fe200007a4270 */
[----:B------:R-:W-:Y:S01]  /*10870*/  FMUL R207, R207, R2 ;  /* 0x00000002cfcf7220 */ /* 0x000fe20000400000 */
[----:B------:R-:W-:-:S04]  /*10880*/  F2FP.F16.F32.PACK_AB R206, RZ, R206 ;  /* 0x000000ceffce723e */ /* 0x000fc800000000ff */
[----:B------:R-:W-:-:S03]  /*10890*/  F2FP.F16.F32.PACK_AB R207, RZ, R207 ;  /* 0x000000cfffcf723e */ /* 0x000fc600000000ff */
[----:B------:R-:W-:Y:S01]  /*108a0*/  @P4 STG.E.U16 desc[UR50][R8.64+0x30], R206 ;  /* 0x000030ce08004986 */ /* 0x000fe2000c101532 */
[C---:B------:R-:W-:Y:S01]  /*108b0*/  ISETP.GT.AND P4, PT, R3.reuse, 0x100, P3 ;  /* 0x000001000300780c */ /* 0x040fe20001f84270 */
[-C--:B------:R-:W-:Y:S02]  /*108c0*/  FMUL R192, R192, R2.reuse ;  /* 0x00000002c0c07220 */ /* 0x080fe40000400000 */
[----:B------:R-:W-:Y:S01]  /*108d0*/  @P5 STG.E.U16 desc[UR50][R8.64+0x32], R207 ;  /* 0x000032cf08005986 */ /* 0x000fe2000c101532 */
[----:B------:R-:W-:Y:S01]  /*108e0*/  ISETP.GT.AND P5, PT, R3, 0x100, P2 ;  /* 0x000001000300780c */ /* 0x000fe200017a4270 */
[----:B------:R-:W-:Y:S01]  /*108f0*/  FMUL R193, R193, R2 ;  /* 0x00000002c1c17220 */ /* 0x000fe20000400000 */
[----:B------:R-:W-:-:S04]  /*10900*/  F2FP.F16.F32.PACK_AB R192, RZ, R192 ;  /* 0x000000c0ffc0723e */ /* 0x000fc800000000ff */
[----:B------:R-:W-:-:S03]  /*10910*/  F2FP.F16.F32.PACK_AB R193, RZ, R193 ;  /* 0x000000c1ffc1723e */ /* 0x000fc600000000ff */
[----:B------:R-:W-:Y:S01]  /*10920*/  @P4 STG.E.U16 desc[UR50][R12.64+0x20], R192 ;  /* 0x000020c00c004986 */ /* 0x000fe2000c101532 */
[----:B------:R-:W-:Y:S01]  /*10930*/  ISETP.GT.AND P4, PT, R3, 0x108, P3 ;  /* 0x000001080300780c */ /* 0x000fe20001f84270 */
[----:B------:R-:W-:Y:S02]  /*10940*/  FMUL R194, R194, R2 ;  /* 0x00000002c2c27220 */ /* 0x000fe40000400000 */
[----:B------:R-:W-:Y:S01]  /*10950*/  @P5 STG.E.U16 desc[UR50][R12.64+0x22], R193 ;  /* 0x000022c10c005986 */ /* 0x000fe2000c101532 */
[----:B------:R-:W-:Y:S02]  /*10960*/  IADD3 R18, P5, R12, UR5, RZ ;  /* 0x000000050c127c10 */ /* 0x000fe4000ffbe0ff */
[----:B------:R-:W-:Y:S02]  /*10970*/  F2FP.F16.F32.PACK_AB R194, RZ, R194 ;  /* 0x000000c2ffc2723e */ /* 0x000fe400000000ff */
[----:B------:R-:W-:Y:S02]  /*10980*/  IADD3.X R19, R13, UR4, RZ, P5, !PT ;  /* 0x000000040d137c10 */ /* 0x000fe4000affe4ff */
[----:B------:R-:W-:Y:S01]  /*10990*/  ISETP.GT.AND P5, PT, R3, 0x108, P2 ;  /* 0x000001080300780c */ /* 0x000fe200017a4270 */
[----:B------:R-:W-:-:S02]  /*109a0*/  FMUL R195, R195, R2 ;  /* 0x00000002c3c37220 */ /* 0x000fc40000400000 */
[----:B------:R-:W-:Y:S01]  /*109b0*/  @P4 STG.E.U16 desc[UR50][R18.64+0x20], R194 ;  /* 0x000020c212004986 */ /* 0x000fe2000c101532 */
[----:B------:R-:W-:Y:S02]  /*109c0*/  IADD3 R20, P4, R12, UR5, RZ ;  /* 0x000000050c147c10 */ /* 0x000fe4000ff9e0ff */
[----:B------:R-:W-:Y:S02]  /*109d0*/  F2FP.F16.F32.PACK_AB R195, RZ, R195 ;  /* 0x000000c3ffc3723e */ /* 0x000fe400000000ff */
[----:B------:R-:W-:Y:S02]  /*109e0*/  IADD3.X R21, R13, UR4, RZ, P4, !PT ;  /* 0x000000040d157c10 */ /* 0x000fe4000a7fe4ff */
[C---:B------:R-:W-:Y:S01]  /*109f0*/  ISETP.GT.AND P4, PT, R3.reuse, 0x100, P1 ;  /* 0x000001000300780c */ /* 0x040fe20000f84270 */
[-C--:B------:R-:W-:Y:S02]  /*10a00*/  FMUL R196, R196, R2.reuse ;  /* 0x00000002c4c47220 */ /* 0x080fe40000400000 */
[----:B------:R0:W-:Y:S01]  /*10a10*/  @P5 STG.E.U16 desc[UR50][R20.64+0x22], R195 ;  /* 0x000022c314005986 */ /* 0x0001e2000c101532 */
[----:B------:R-:W-:Y:S01]  /*10a20*/  ISETP.GT.AND P5, PT, R3, 0x100, P0 ;  /* 0x000001000300780c */ /* 0x000fe200007a4270 */
[----:B------:R-:W-:Y:S01]  /*10a30*/  FMUL R197, R197, R2 ;  /* 0x00000002c5c57220 */ /* 0x000fe20000400000 */
[----:B------:R-:W-:-:S04]  /*10a40*/  F2FP.F16.F32.PACK_AB R196, RZ, R196 ;  /* 0x000000c4ffc4723e */ /* 0x000fc800000000ff */
[----:B------:R-:W-:-:S03]  /*10a50*/  F2FP.F16.F32.PACK_AB R197, RZ, R197 ;  /* 0x000000c5ffc5723e */ /* 0x000fc600000000ff */
[----:B------:R1:W-:Y:S01]  /*10a60*/  @P4 STG.E.U16 desc[UR50][R12.64+0x30], R196 ;  /* 0x000030c40c004986 */ /* 0x0003e2000c101532 */
        /* <DEDUP_REMOVED lines=8> */
[----:B------:R-:W-:Y:S01]  /*10af0*/  ISETP.GT.AND P4, PT, R3, 0x180, P3 ;  /* 0x000001800300780c */ /* 0x000fe20001f84270 */
[----:B------:R-:W-:Y:S02]  /*10b00*/  FMUL R184, R184, R2 ;  /* 0x00000002b8b87220 */ /* 0x000fe40000400000 */
[----:B------:R1:W-:Y:S01]  /*10b10*/  @P5 STG.E.U16 desc[UR50][R18.64+0x32], R199 ;  /* 0x000032c712005986 */ /* 0x0003e2000c101532 */
[----:B0-----:R-:W-:Y:S02]  /*10b20*/  IADD3 R20, P5, R12, UR13, RZ ;  /* 0x0000000d0c147c10 */ /* 0x001fe4000ffbe0ff */
[----:B------:R-:W-:Y:S02]  /*10b30*/  F2FP.F16.F32.PACK_AB R184, RZ, R184 ;  /* 0x000000b8ffb8723e */ /* 0x000fe400000000ff */
[----:B------:R-:W-:Y:S02]  /*10b40*/  IADD3.X R21, R13, UR12, RZ, P5, !PT ;  /* 0x0000000c0d157c10 */ /* 0x000fe4000affe4ff */
[----:B------:R-:W-:-:S03]  /*10b50*/  ISETP.GT.AND P3, PT, R3, 0x188, P3 ;  /* 0x000001880300780c */ /* 0x000fc60001f64270 */
[----:B------:R1:W-:Y:S01]  /*10b60*/  @P4 STG.E.U16 desc[UR50][R20.64+0x20], R184 ;  /* 0x000020b814004986 */ /* 0x0003e2000c101532 */
[----:B------:R-:W-:Y:S01]  /*10b70*/  ISETP.GT.AND P4, PT, R3, 0x180, P2 ;  /* 0x000001800300780c */ /* 0x000fe20001784270 */
[-C--:B------:R-:W-:Y:S01]  /*10b80*/  FMUL R185, R185, R2.reuse ;  /* 0x00000002b9b97220 */ /* 0x080fe20000400000 */
[----:B------:R-:W-:Y:S01]  /*10b90*/  FMUL R186, R186, R2 ;  /* 0x00000002baba7220 */ /* 0x000fe20000400000 */
[----:B------:R-:W-:-:S03]  /*10ba0*/  IADD3 R22, P5, R20, UR5, RZ ;  /* 0x0000000514167c10 */ /* 0x000fc6000ffbe0ff */
[----:B------:R-:W-:Y:S02]  /*10bb0*/  F2FP.F16.F32.PACK_AB R185, RZ, R185 ;  /* 0x000000b9ffb9723e */ /* 0x000fe400000000ff */
[----:B------:R-:W-:Y:S02]  /*10bc0*/  F2FP.F16.F32.PACK_AB R186, RZ, R186 ;  /* 0x000000baffba723e */ /* 0x000fe400000000ff */
[----:B------:R-:W-:Y:S02]  /*10bd0*/  IADD3.X R23, R21, UR4, RZ, P5, !PT ;  /* 0x0000000415177c10 */ /* 0x000fe4000affe4ff */
[----:B------:R-:W-:Y:S01]  /*10be0*/  ISETP.GT.AND P2, PT, R3, 0x188, P2 ;  /* 0x000001880300780c */ /* 0x000fe20001744270 */
[----:B------:R1:W-:Y:S01]  /*10bf0*/  @P4 STG.E.U16 desc[UR50][R20.64+0x22], R185 ;  /* 0x000022b914004986 */ /* 0x0003e2000c101532 */
[----:B------:R-:W-:-:S03]  /*10c00*/  FMUL R187, R187, R2 ;  /* 0x00000002bbbb7220 */ /* 0x000fc60000400000 */
[----:B------:R1:W-:Y:S01]  /*10c10*/  @P3 STG.E.U16 desc[UR50][R22.64+0x20], R186 ;  /* 0x000020ba16003986 */ /* 0x0003e2000c101532 */
[----:B------:R-:W-:Y:S01]  /*10c20*/  ISETP.GT.AND P3, PT, R3, 0x180, P0 ;  /* 0x000001800300780c */ /* 0x000fe20000764270 */
[-C--:B------:R-:W-:Y:S01]  /*10c30*/  FMUL R189, R189, R2.reuse ;  /* 0x00000002bdbd7220 */ /* 0x080fe20000400000 */
[C---:B------:R-:W-:Y:S02]  /*10c40*/  ISETP.GT.AND P4, PT, R3.reuse, 0x180, P1 ;  /* 0x000001800300780c */ /* 0x040fe40000f84270 */
[C---:B------:R-:W-:Y:S01]  /*10c50*/  ISETP.GT.AND P0, PT, R3.reuse, 0x188, P0 ;  /* 0x000001880300780c */ /* 0x040fe20000704270 */
[-C--:B------:R-:W-:Y:S01]  /*10c60*/  FMUL R188, R188, R2.reuse ;  /* 0x00000002bcbc7220 */ /* 0x080fe20000400000 */
[----:B------:R-:W-:Y:S01]  /*10c70*/  ISETP.GT.AND P1, PT, R3, 0x188, P1 ;  /* 0x000001880300780c */ /* 0x000fe20000f24270 */
[-C--:B------:R-:W-:Y:S01]  /*10c80*/  FMUL R191, R191, R2.reuse ;  /* 0x00000002bfbf7220 */ /* 0x080fe20000400000 */
[----:B------:R-:W-:Y:S01]  /*10c90*/  F2FP.F16.F32.PACK_AB R187, RZ, R187 ;  /* 0x000000bbffbb723e */ /* 0x000fe200000000ff */
[----:B------:R-:W-:Y:S01]  /*10ca0*/  FMUL R190, R190, R2 ;  /* 0x00000002bebe7220 */ /* 0x000fe20000400000 */
[----:B------:R-:W-:-:S02]  /*10cb0*/  F2FP.F16.F32.PACK_AB R189, RZ, R189 ;  /* 0x000000bdffbd723e */ /* 0x000fc400000000ff */
[----:B------:R-:W-:Y:S01]  /*10cc0*/  F2FP.F16.F32.PACK_AB R188, RZ, R188 ;  /* 0x000000bcffbc723e */ /* 0x000fe200000000ff */
[----:B------:R1:W-:Y:S01]  /*10cd0*/  @P2 STG.E.U16 desc[UR50][R14.64+0x22], R187 ;  /* 0x000022bb0e002986 */ /* 0x0003e2000c101532 */
[----:B------:R-:W-:Y:S02]  /*10ce0*/  F2FP.F16.F32.PACK_AB R191, RZ, R191 ;  /* 0x000000bfffbf723e */ /* 0x000fe400000000ff */
[----:B------:R-:W-:Y:S01]  /*10cf0*/  F2FP.F16.F32.PACK_AB R190, RZ, R190 ;  /* 0x000000beffbe723e */ /* 0x000fe200000000ff */
[----:B------:R1:W-:Y:S01]  /*10d00*/  @P3 STG.E.U16 desc[UR50][R20.64+0x32], R189 ;  /* 0x000032bd14003986 */ /* 0x0003e2000c101532 */
[C---:B------:R-:W-:Y:S02]  /*10d10*/  ISETP.GT.AND P3, PT, R0.reuse, 0x20, PT ;  /* 0x000000200000780c */ /* 0x040fe40003f64270 */
[----:B------:R-:W-:Y:S01]  /*10d20*/  ISETP.GT.AND P2, PT, R0, 0x21, PT ;  /* 0x000000210000780c */ /* 0x000fe20003f44270 */
[----:B------:R1:W-:Y:S03]  /*10d30*/  @P4 STG.E.U16 desc[UR50][R20.64+0x30], R188 ;  /* 0x000030bc14004986 */ /* 0x0003e6000c101532 */
[C---:B------:R-:W-:Y:S01]  /*10d40*/  ISETP.GT.AND P4, PT, R3.reuse, RZ, P2 ;  /* 0x000000ff0300720c */ /* 0x040fe20001784270 */
[----:B------:R1:W-:Y:S01]  /*10d50*/  @P0 STG.E.U16 desc[UR50][R22.64+0x32], R191 ;  /* 0x000032bf16000986 */ /* 0x0003e2000c101532 */
[----:B------:R-:W-:-:S03]  /*10d60*/  ISETP.GT.AND P0, PT, R3, RZ, P3 ;  /* 0x000000ff0300720c */ /* 0x000fc60001f04270 */
[----:B------:R1:W-:Y:S01]  /*10d70*/  @P1 STG.E.U16 desc[UR50][R22.64+0x30], R190 ;  /* 0x000030be16001986 */ /* 0x0003e2000c101532 */
[----:B------:R-:W-:Y:S01]  /*10d80*/  ISETP.GT.AND P1, PT, R3, 0x8, P2 ;  /* 0x000000080300780c */ /* 0x000fe20001724270 */
[-C--:B------:R-:W-:Y:S01]  /*10d90*/  FMUL R176, R176, R2.reuse ;  /* 0x00000002b0b07220 */ /* 0x080fe20000400000 */
[-C--:B------:R-:W-:Y:S01]  /*10da0*/  FMUL R177, R177, R2.reuse ;  /* 0x00000002b1b17220 */ /* 0x080fe20000400000 */
[-C--:B------:R-:W-:Y:S01]  /*10db0*/  FMUL R179, R179, R2.reuse ;  /* 0x00000002b3b37220 */ /* 0x080fe20000400000 */
[----:B------:R-:W-:Y:S01]  /*10dc0*/  ISETP.GT.AND P5, PT, R3, 0x8, P3 ;  /* 0x000000080300780c */ /* 0x000fe20001fa4270 */
[----:B------:R-:W-:Y:S01]  /*10dd0*/  FMUL R178, R178, R2 ;  /* 0x00000002b2b27220 */ /* 0x000fe20000400000 */
[----:B------:R-:W-:Y:S02]  /*10de0*/  F2FP.F16.F32.PACK_AB R176, RZ, R176 ;  /* 0x000000b0ffb0723e */ /* 0x000fe400000000ff */
[----:B------:R-:W-:Y:S02]  /*10df0*/  F2FP.F16.F32.PACK_AB R177, RZ, R177 ;  /* 0x000000b1ffb1723e */ /* 0x000fe400000000ff */
[----:B------:R-:W-:Y:S01]  /*10e00*/  F2FP.F16.F32.PACK_AB R179, RZ, R179 ;  /* 0x000000b3ffb3723e */ /* 0x000fe200000000ff */
[----:B------:R1:W-:Y:S01]  /*10e10*/  @P0 STG.E.U16 desc[UR50][R6.64+0x40], R176 ;  /* 0x000040b006000986 */ /* 0x0003e2000c101532 */
[----:B------:R-:W-:-:S03]  /*10e20*/  F2FP.F16.F32.PACK_AB R178, RZ, R178 ;  /* 0x000000b2ffb2723e */ /* 0x000fc600000000ff */
[----:B------:R1:W-:Y:S01]  /*10e30*/  @P4 STG.E.U16 desc[UR50][R6.64+0x42], R177 ;  /* 0x000042b106004986 */ /* 0x0003e2000c101532 */
[----:B------:R-:W-:-:S03]  /*10e40*/  ISETP.GT.AND P0, PT, R0, 0x28, PT ;  /* 0x000000280000780c */ /* 0x000fc60003f04270 */
[----:B------:R1:W-:Y:S01]  /*10e50*/  @P1 STG.E.U16 desc[UR50][R4.64+0x42], R179 ;  /* 0x000042b304001986 */ /* 0x0003e2000c101532 */
[----:B------:R-:W-:-:S03]  /*10e60*/  ISETP.GT.AND P1, PT, R0, 0x29, PT ;  /* 0x000000290000780c */ /* 0x000fc60003f24270 */
[----:B------:R1:W-:Y:S01]  /*10e70*/  @P5 STG.E.U16 desc[UR50][R4.64+0x40], R178 ;  /* 0x000040b204005986 */ /* 0x0003e2000c101532 */
[C---:B------:R-:W-:Y:S02]  /*10e80*/  ISETP.GT.AND P5, PT, R3.reuse, RZ, P0 ;  /* 0x000000ff0300720c */ /* 0x040fe400007a4270 */
[----:B------:R-:W-:Y:S01]  /*10e90*/  ISETP.GT.AND P4, PT, R3, RZ, P1 ;  /* 0x000000ff0300720c */ /* 0x000fe20000f84270 */
[-C--:B------:R-:W-:Y:S01]  /*10ea0*/  FMUL R180, R180, R2.reuse ;  /* 0x00000002b4b47220 */ /* 0x080fe20000400000 */
[----:B------:R-:W-:-:S04]  /*10eb0*/  FMUL R181, R181, R2 ;  /* 0x00000002b5b57220 */ /* 0x000fc80000400000 */
[----:B------:R-:W-:Y:S02]  /*10ec0*/  F2FP.F16.F32.PACK_AB R180, RZ, R180 ;  /* 0x000000b4ffb4723e */ /* 0x000fe400000000ff */
[----:B------:R-:W-:-:S03]  /*10ed0*/  F2FP.F16.F32.PACK_AB R181, RZ, R181 ;  /* 0x000000b5ffb5723e */ /* 0x000fc600000000ff */
[----:B------:R1:W-:Y:S01]  /*10ee0*/  @P5 STG.E.U16 desc[UR50][R6.64+0x50], R180 ;  /* 0x000050b406005986 */ /* 0x0003e2000c101532 */
[----:B------:R-:W-:-:S03]  /*10ef0*/  ISETP.GT.AND P5, PT, R3, 0x8, P0 ;  /* 0x000000080300780c */ /* 0x000fc600007a4270 */
[----:B------:R1:W-:Y:S01]  /*10f00*/  @P4 STG.E.U16 desc[UR50][R6.64+0x52], R181 ;  /* 0x000052b506004986 */ /* 0x0003e2000c101532 */
[----:B------:R-:W-:Y:S01]  /*10f10*/  ISETP.GT.AND P4, PT, R3, 0x8, P1 ;  /* 0x000000080300780c */ /* 0x000fe20000f84270 */
        /* <DEDUP_REMOVED lines=11> */
[----:B------:R-:W-:Y:S01]  /*10fd0*/  F2FP.F16.F32.PACK_AB R169, RZ, R169 ;  /* 0x000000a9ffa9723e */ /* 0x000fe200000000ff */
[----:B------:R-:W-:-:S04]  /*10fe0*/  FMUL R170, R170, R2 ;  /* 0x00000002aaaa7220 */ /* 0x000fc80000400000 */
[----:B------:R1:W-:Y:S01]  /*10ff0*/  @P4 STG.E.U16 desc[UR50][R10.64+0x40], R168 ;  /* 0x000040a80a004986 */ /* 0x0003e2000c101532 */
[----:B------:R-:W-:-:S03]  /*11000*/  ISETP.GT.AND P4, PT, R3, 0x88, P3 ;  /* 0x000000880300780c */ /* 0x000fc60001f84270 */
[----:B------:R1:W-:Y:S01]  /*11010*/  @P5 STG.E.U16 desc[UR50][R10.64+0x42], R169 ;  /* 0x000042a90a005986 */ /* 0x0003e2000c101532 */
[----:B------:R-:W-:Y:S01]  /*11020*/  ISETP.GT.AND P5, PT, R3, 0x88, P2 ;  /* 0x000000880300780c */ /* 0x000fe200017a4270 */
[----:B------:R-:W-:Y:S01]  /*11030*/  FMUL R171, R171, R2 ;  /* 0x00000002abab7220 */ /* 0x000fe20000400000 */
[----:B------:R-:W-:-:S04]  /*11040*/  F2FP.F16.F32.PACK_AB R170, RZ, R170 ;  /* 0x000000aaffaa723e */ /* 0x000fc800000000ff */
        /* <DEDUP_REMOVED lines=52> */
[C---:B------:R-:W-:Y:S02]  /*11390*/  ISETP.GT.AND P4, PT, R3.reuse, 0x180, P2 ;  /* 0x000001800300780c */ /* 0x040fe40001784270 */
[----:B------:R-:W-:Y:S01]  /*113a0*/  ISETP.GT.AND P3, PT, R3, 0x188, P3 ;  /* 0x000001880300780c */ /* 0x000fe20001f64270 */
[-C--:B------:R-:W-:Y:S01]  /*113b0*/  FMUL R152, R152, R2.reuse ;  /* 0x0000000298987220 */ /* 0x080fe20000400000 */
[-C--:B------:R-:W-:Y:S01]  /*113c0*/  FMUL R153, R153, R2.reuse ;  /* 0x0000000299997220 */ /* 0x080fe20000400000 */
[----:B------:R-:W-:-:S03]  /*113d0*/  FMUL R154, R154, R2 ;  /* 0x000000029a9a7220 */ /* 0x000fc60000400000 */
[----:B------:R-:W-:Y:S02]  /*113e0*/  F2FP.F16.F32.PACK_AB R152, RZ, R152 ;  /* 0x00000098ff98723e */ /* 0x000fe400000000ff */
[----:B------:R-:W-:Y:S02]  /*113f0*/  F2FP.F16.F32.PACK_AB R153, RZ, R153 ;  /* 0x00000099ff99723e */ /* 0x000fe400000000ff */
[----:B------:R-:W-:Y:S01]  /*11400*/  F2FP.F16.F32.PACK_AB R154, RZ, R154 ;  /* 0x0000009aff9a723e */ /* 0x000fe200000000ff */
[----:B------:R1:W-:Y:S01]  /*11410*/  @P5 STG.E.U16 desc[UR50][R20.64+0x40], R152 ;  /* 0x0000409814005986 */ /* 0x0003e2000c101532 */
[----:B------:R-:W-:-:S03]  /*11420*/  ISETP.GT.AND P2, PT, R3, 0x188, P2 ;  /* 0x000001880300780c */ /* 0x000fc60001744270 */
        /* <DEDUP_REMOVED lines=402> */
[C---:B------:R-:W-:Y:S02]  /*12d50*/  ISETP.GT.AND P0, PT, R3.reuse, 0x188, P0 ;  /* 0x000001880300780c */ /* 0x040fe40000704270 */
[----:B------:R-:W-:Y:S01]  /*12d60*/  ISETP.GT.AND P1, PT, R3, 0x188, P1 ;  /* 0x000001880300780c */ /* 0x000fe20000f24270 */
[-C--:B------:R-:W-:Y:S01]  /*12d70*/  FMUL R60, R60, R2.reuse ;  /* 0x000000023c3c7220 */ /* 0x080fe20000400000 */
[-C--:B------:R-:W-:Y:S01]  /*12d80*/  FMUL R62, R62, R2.reuse ;  /* 0x000000023e3e7220 */ /* 0x080fe20000400000 */
[----:B------:R-:W-:Y:S01]  /*12d90*/  FMUL R63, R63, R2 ;  /* 0x000000023f3f7220 */ /* 0x000fe20000400000 */
[----:B------:R-:W-:-:S02]  /*12da0*/  F2FP.F16.F32.PACK_AB R59, RZ, R59 ;  /* 0x0000003bff3b723e */ /* 0x000fc400000000ff */
[----:B------:R-:W-:Y:S02]  /*12db0*/  F2FP.F16.F32.PACK_AB R61, RZ, R61 ;  /* 0x0000003dff3d723e */ /* 0x000fe400000000ff */
[----:B------:R-:W-:Y:S01]  /*12dc0*/  F2FP.F16.F32.PACK_AB R60, RZ, R60 ;  /* 0x0000003cff3c723e */ /* 0x000fe200000000ff */
[----:B------:R1:W-:Y:S01]  /*12dd0*/  @P2 STG.E.U16 desc[UR50][R22.64+0xa2], R59 ;  /* 0x0000a23b16002986 */ /* 0x0003e2000c101532 */
[----:B------:R-:W-:Y:S02]  /*12de0*/  F2FP.F16.F32.PACK_AB R62, RZ, R62 ;  /* 0x0000003eff3e723e */ /* 0x000fe400000000ff */
[----:B------:R-:W-:Y:S01]  /*12df0*/  F2FP.F16.F32.PACK_AB R63, RZ, R63 ;  /* 0x0000003fff3f723e */ /* 0x000fe200000000ff */
[----:B------:R1:W-:Y:S01]  /*12e00*/  @P3 STG.E.U16 desc[UR50][R20.64+0xb2], R61 ;  /* 0x0000b23d14003986 */ /* 0x0003e2000c101532 */
[C---:B------:R-:W-:Y:S02]  /*12e10*/  ISETP.GT.AND P2, PT, R0.reuse, 0x60, PT ;  /* 0x000000600000780c */ /* 0x040fe40003f44270 */
[----:B------:R-:W-:Y:S01]  /*12e20*/  ISETP.GT.AND P3, PT, R0, 0x61, PT ;  /* 0x000000610000780c */ /* 0x000fe20003f64270 */
[----:B------:R1:W-:Y:S04]  /*12e30*/  @P4 STG.E.U16 desc[UR50][R20.64+0xb0], R60 ;  /* 0x0000b03c14004986 */ /* 0x0003e8000c101532 */
[----:B------:R1:W-:Y:S01]  /*12e40*/  @P0 STG.E.U16 desc[UR50][R22.64+0xb0], R62 ;  /* 0x0000b03e16000986 */ /* 0x0003e2000c101532 */
[----:B------:R-:W-:-:S03]  /*12e50*/  ISETP.GT.AND P0, PT, R3, RZ, P2 ;  /* 0x000000ff0300720c */ /* 0x000fc60001704270 */
[----:B------:R1:W-:Y:S01]  /*12e60*/  @P1 STG.E.U16 desc[UR50][R22.64+0xb2], R63 ;  /* 0x0000b23f16001986 */ /* 0x0003e2000c101532 */
[----:B------:R-:W-:Y:S01]  /*12e70*/  ISETP.GT.AND P1, PT, R3, RZ, P3 ;  /* 0x000000ff0300720c */ /* 0x000fe20001f24270 */
[-C--:B------:R-:W-:Y:S01]  /*12e80*/  FMUL R48, R48, R2.reuse ;  /* 0x0000000230307220 */ /* 0x080fe20000400000 */
[-C--:B------:R-:W-:Y:S01]  /*12e90*/  FMUL R49, R49, R2.reuse ;  /* 0x0000000231317220 */ /* 0x080fe20000400000 */
[C---:B------:R-:W-:Y:S02]  /*12ea0*/  ISETP.GT.AND P4, PT, R3.reuse, 0x8, P2 ;  /* 0x000000080300780c */ /* 0x040fe40001784270 */
[----:B------:R-:W-:Y:S01]  /*12eb0*/  ISETP.GT.AND P5, PT, R3, 0x8, P3 ;  /* 0x000000080300780c */ /* 0x000fe20001fa4270 */
[-C--:B------:R-:W-:Y:S01]  /*12ec0*/  FMUL R50, R50, R2.reuse ;  /* 0x0000000232327220 */ /* 0x080fe20000400000 */
[----:B------:R-:W-:Y:S01]  /*12ed0*/  FMUL R51, R51, R2 ;  /* 0x0000000233337220 */ /* 0x000fe20000400000 */
[----:B------:R-:W-:Y:S02]  /*12ee0*/  F2FP.F16.F32.PACK_AB R48, RZ, R48 ;  /* 0x00000030ff30723e */ /* 0x000fe400000000ff */
[----:B------:R-:W-:-:S02]  /*12ef0*/  F2FP.F16.F32.PACK_AB R49, RZ, R49 ;  /* 0x00000031ff31723e */ /* 0x000fc400000000ff */
[----:B------:R-:W-:Y:S01]  /*12f00*/  F2FP.F16.F32.PACK_AB R50, RZ, R50 ;  /* 0x00000032ff32723e */ /* 0x000fe200000000ff */
[----:B------:R1:W-:Y:S01]  /*12f10*/  @P0 STG.E.U16 desc[UR50][R6.64+0xc0], R48 ;  /* 0x0000c03006000986 */ /* 0x0003e2000c101532 */
[----:B------:R-:W-:Y:S02]  /*12f20*/  F2FP.F16.F32.PACK_AB R51, RZ, R51 ;  /* 0x00000033ff33723e */ /* 0x000fe400000000ff */
[C---:B------:R-:W-:Y:S01]  /*12f30*/  ISETP.GT.AND P0, PT, R0.reuse, 0x69, PT ;  /* 0x000000690000780c */ /* 0x040fe20003f04270 */
[----:B------:R1:W-:Y:S01]  /*12f40*/  @P1 STG.E.U16 desc[UR50][R6.64+0xc2], R49 ;  /* 0x0000c23106001986 */ /* 0x0003e2000c101532 */
[----:B------:R-:W-:-:S03]  /*12f50*/  ISETP.GT.AND P1, PT, R0, 0x68, PT ;  /* 0x000000680000780c */ /* 0x000fc60003f24270 */
[----:B------:R1:W-:Y:S01]  /*12f60*/  @P4 STG.E.U16 desc[UR50][R4.64+0xc0], R50 ;  /* 0x0000c03204004986 */ /* 0x0003e2000c101532 */
[----:B------:R-:W-:-:S03]  /*12f70*/  ISETP.GT.AND P4, PT, R3, RZ, P0 ;  /* 0x000000ff0300720c */ /* 0x000fc60000784270 */
[----:B------:R1:W-:Y:S01]  /*12f80*/  @P5 STG.E.U16 desc[UR50][R4.64+0xc2], R51 ;  /* 0x0000c23304005986 */ /* 0x0003e2000c101532 */
[----:B------:R-:W-:Y:S01]  /*12f90*/  ISETP.GT.AND P5, PT, R3, RZ, P1 ;  /* 0x000000ff0300720c */ /* 0x000fe20000fa4270 */
        /* <DEDUP_REMOVED lines=83> */
[----:B------:R-:W-:Y:S02]  /*134d0*/  F2FP.F16.F32.PACK_AB R25, RZ, R25 ;  /* 0x00000019ff19723e */ /* 0x000fe400000000ff */
[C---:B------:R-:W-:Y:S02]  /*134e0*/  ISETP.GT.AND P2, PT, R3.reuse, 0x188, P2 ;  /* 0x000001880300780c */ /* 0x040fe40001744270 */
[C---:B------:R-:W-:Y:S01]  /*134f0*/  ISETP.GT.AND P3, PT, R3.reuse, 0x188, P3 ;  /* 0x000001880300780c */ /* 0x040fe20001f64270 */
[----:B------:R1:W-:Y:S01]  /*13500*/  @P4 STG.E.U16 desc[UR50][R20.64+0xc0], R24 ;  /* 0x0000c01814004986 */ /* 0x0003e2000c101532 */
[----:B------:R-:W-:-:S03]  /*13510*/  ISETP.GT.AND P4, PT, R3, 0x180, P0 ;  /* 0x000001800300780c */ /* 0x000fc60000784270 */
[----:B------:R1:W-:Y:S01]  /*13520*/  @P5 STG.E.U16 desc[UR50][R20.64+0xc2], R25 ;  /* 0x0000c21914005986 */ /* 0x0003e2000c101532 */
[C---:B------:R-:W-:Y:S01]  /*13530*/  ISETP.GT.AND P5, PT, R3.reuse, 0x180, P1 ;  /* 0x000001800300780c */ /* 0x040fe20000fa4270 */
[-C--:B------:R-:W-:Y:S01]  /*13540*/  FMUL R26, R26, R2.reuse ;  /* 0x000000021a1a7220 */ /* 0x080fe20000400000 */
[----:B------:R-:W-:Y:S01]  /*13550*/  ISETP.GT.AND P1, PT, R3, 0x188, P1 ;  /* 0x000001880300780c */ /* 0x000fe20000f24270 */
[-C--:B------:R-:W-:Y:S01]  /*13560*/  FMUL R27, R27, R2.reuse ;  /* 0x000000021b1b7220 */ /* 0x080fe20000400000 */
[----:B------:R-:W-:Y:S01]  /*13570*/  ISETP.GT.AND P0, PT, R3, 0x188, P0 ;  /* 0x000001880300780c */ /* 0x000fe20000704270 */
[-C--:B------:R-:W-:Y:S01]  /*13580*/  FMUL R28, R28, R2.reuse ;  /* 0x000000021c1c7220 */ /* 0x080fe20000400000 */
[-C--:B------:R-:W-:Y:S01]  /*13590*/  FMUL R29, R29, R2.reuse ;  /* 0x000000021d1d7220 */ /* 0x080fe20000400000 */
[-C--:B------:R-:W-:Y:S01]  /*135a0*/  FMUL R30, R30, R2.reuse ;  /* 0x000000021e1e7220 */ /* 0x080fe20000400000 */
[----:B------:R-:W-:Y:S01]  /*135b0*/  FMUL R31, R31, R2 ;  /* 0x000000021f1f7220 */ /* 0x000fe20000400000 */
[----:B------:R-:W-:-:S02]  /*135c0*/  F2FP.F16.F32.PACK_AB R26, RZ, R26 ;  /* 0x0000001aff1a723e */ /* 0x000fc400000000ff */
[----:B------:R-:W-:Y:S02]  /*135d0*/  F2FP.F16.F32.PACK_AB R27, RZ, R27 ;  /* 0x0000001bff1b723e */ /* 0x000fe400000000ff */
[----:B------:R-:W-:Y:S02]  /*135e0*/  F2FP.F16.F32.PACK_AB R28, RZ, R28 ;  /* 0x0000001cff1c723e */ /* 0x000fe400000000ff */
[----:B------:R-:W-:Y:S02]  /*135f0*/  F2FP.F16.F32.PACK_AB R29, RZ, R29 ;  /* 0x0000001dff1d723e */ /* 0x000fe400000000ff */
[----:B------:R-:W-:Y:S02]  /*13600*/  F2FP.F16.F32.PACK_AB R30, RZ, R30 ;  /* 0x0000001eff1e723e */ /* 0x000fe400000000ff */
[----:B------:R-:W-:Y:S01]  /*13610*/  F2FP.F16.F32.PACK_AB R31, RZ, R31 ;  /* 0x0000001fff1f723e */ /* 0x000fe200000000ff */
[----:B------:R1:W-:Y:S04]  /*13620*/  @P2 STG.E.U16 desc[UR50][R22.64+0xc0], R26 ;  /* 0x0000c01a16002986 */ /* 0x0003e8000c101532 */
[----:B------:R1:W-:Y:S04]  /*13630*/  @P3 STG.E.U16 desc[UR50][R22.64+0xc2], R27 ;  /* 0x0000c21b16003986 */ /* 0x0003e8000c101532 */
[----:B------:R1:W-:Y:S04]  /*13640*/  @P5 STG.E.U16 desc[UR50][R20.64+0xd0], R28 ;  /* 0x0000d01c14005986 */ /* 0x0003e8000c101532 */
[----:B------:R1:W-:Y:S04]  /*13650*/  @P4 STG.E.U16 desc[UR50][R20.64+0xd2], R29 ;  /* 0x0000d21d14004986 */ /* 0x0003e8000c101532 */
[----:B------:R1:W-:Y:S04]  /*13660*/  @P1 STG.E.U16 desc[UR50][R22.64+0xd0], R30 ;  /* 0x0000d01e16001986 */ /* 0x0003e8000c101532 */
[----:B------:R1:W-:Y:S02]  /*13670*/  @P0 STG.E.U16 desc[UR50][R22.64+0xd2], R31 ;  /* 0x0000d21f16000986 */ /* 0x0003e4000c101532 */
.L_x_462:
[----:B------:R-:W-:Y:S05]  /*13680*/  BSYNC B0 ;  /* 0x0000000000007941 */ /* 0x000fea0003800000 */
.L_x_28:
[----:B01----:R-:W2:Y:S04]  /*13690*/  LDL.LU R5, [R1+0x64] ;  /* 0x0000640001057983 */ /* 0x003ea80000300800 */
[----:B------:R-:W2:Y:S01]  /*136a0*/  LDL.LU R4, [R1+0x78] ;  /* 0x0000780001047983 */ /* 0x000ea20000300800 */
[----:B------:R-:W-:Y:S01]  /*136b0*/  ULDC UR4, c[0x0][0xc] ;  /* 0x0000030000047ab9 */ /* 0x000fe20000000800 */
[----:B------:R-:W-:Y:S01]  /*136c0*/  ULDC UR5, c[0x0][0x10] ;  /* 0x0000040000057ab9 */ /* 0x000fe20000000800 */
[----:B------:R-:W2:Y:S01]  /*136d0*/  LDC R3, c[0x0][0x14] ;  /* 0x00000500ff037b82 */ /* 0x000ea20000000800 */
[----:B------:R-:W-:Y:S01]  /*136e0*/  UIMAD.WIDE.U32 UR4, UR4, UR5, URZ ;  /* 0x00000005040472a5 */ /* 0x000fe2000f8e003f */
[----:B------:R-:W-:Y:S01]  /*136f0*/  PRMT R0, RZ, 0x7610, R0 ;  /* 0x00007610ff007816 */ /* 0x000fe20000000000 */
[----:B------:R-:W-:Y:S01]  /*13700*/  UMOV UR42, 0xffffffff ;  /* 0xffffffff002a7882 */ /* 0x000fe20000000000 */
[----:B------:R-:W-:-:S03]  /*13710*/  UMOV UR41, 0xffffffff ;  /* 0xffffffff00297882 */ /* 0x000fc60000000000 */
[----:B--2---:R-:W-:-:S04]  /*13720*/  IMAD.WIDE.U32 R4, R3, UR4, R4 ;  /* 0x0000000403047c25 */ /* 0x004fc8000f8e0004 */
[----:B------:R-:W-:Y:S01]  /*13730*/  IMAD R3, R3, UR5, RZ ;  /* 0x0000000503037c24 */ /* 0x000fe2000f8e02ff */
[----:B------:R-:W-:Y:S01]  /*13740*/  ULDC.64 UR4, c[0x0][0x650] ;  /* 0x0001940000047ab9 */ /* 0x000fe20000000a00 */
[----:B------:R-:W-:Y:S01]  /*13750*/  IMAD.MOV.U32 R21, RZ, RZ, R4 ;  /* 0x000000ffff157224 */ /* 0x000fe200078e0004 */
[----:B------:R-:W-:Y:S01]  /*13760*/  ISETP.GE.U32.AND P0, PT, R4, UR4, PT ;  /* 0x0000000404007c0c */ /* 0x000fe2000bf06070 */
[----:B----4-:R-:W-:-:S05]  /*13770*/  IMAD.IADD R23, R5, 0x1, R3 ;  /* 0x0000000105177824 */ /* 0x010fca00078e0203 */
[----:B------:R0:W-:Y:S01]  /*13780*/  STL [R1+0x64], R23 ;  /* 0x0000641701007387 */ /* 0x0001e20000100800 */
[----:B------:R-:W-:-:S03]  /*13790*/  ISETP.GE.U32.AND.EX P0, PT, R23, UR5, PT, P0 ;  /* 0x0000000517007c0c */ /* 0x000fc6000bf06100 */
[----:B------:R0:W-:Y:S10]  /*137a0*/  STL [R1+0x78], R21 ;  /* 0x0000781501007387 */ /* 0x0001f40000100800 */
[----:B0-----:R-:W-:Y:S05]  /*137b0*/  @P0 BRA `(.L_x_463) ;  /* 0x0000000400780947 */ /* 0x001fea0003800000 */
[----:B------:R-:W0:Y:S01]  /*137c0*/  S2R R17, SR_CTAID.X ;  /* 0x0000000000117919 */ /* 0x000e220000002500 */
[----:B------:R-:W1:Y:S01]  /*137d0*/  LDC.64 R10, c[0x0][0x628] ;  /* 0x00018a00ff0a7b82 */ /* 0x000e620000000a00 */
[----:B------:R-:W-:Y:S01]  /*137e0*/  ULDC UR4, c[0x0][0x150] ;  /* 0x0000540000047ab9 */ /* 0x000fe20000000800 */
[----:B------:R-:W-:Y:S01]  /*137f0*/  IMAD.MOV.U32 R8, RZ, RZ, R21 ;  /* 0x000000ffff087224 */ /* 0x000fe200078e0015 */
[----:B------:R-:W2:Y:S01]  /*13800*/  S2R R19, SR_CTAID.Y ;  /* 0x0000000000137919 */ /* 0x000ea20000002600 */
[----:B------:R-:W-:-:S04]  /*13810*/  IMAD.MOV.U32 R9, RZ, RZ, R23 ;  /* 0x000000ffff097224 */ /* 0x000fc800078e0017 */
[----:B------:R-:W4:Y:S08]  /*13820*/  LDC R20, c[0x0][0x144] ;  /* 0x00005100ff147b82 */ /* 0x000f300000000800 */
[----:B------:R-:W2:Y:S08]  /*13830*/  LDC R12, c[0x0][0x630] ;  /* 0x00018c00ff0c7b82 */ /* 0x000eb00000000800 */
[----:B------:R-:W2:Y:S01]  /*13840*/  LDC.64 R14, c[0x0][0x620] ;  /* 0x00018800ff0e7b82 */ /* 0x000ea20000000a00 */
[----:B-1----:R-:W-:-:S04]  /*13850*/  ISETP.NE.U32.AND P0, PT, R10, RZ, PT ;  /* 0x000000ff0a00720c */ /* 0x002fc80003f05070 */
[----:B------:R-:W-:Y:S02]  /*13860*/  ISETP.NE.AND.EX P0, PT, R11, RZ, PT, P0 ;  /* 0x000000ff0b00720c */ /* 0x000fe40003f05300 */
[----:B0-----:R-:W-:-:S05]  /*13870*/  I2FP.F32.U32 R0, R17 ;  /* 0x0000001100007245 */ /* 0x001fca0000201000 */
[----:B------:R-:W-:-:S04]  /*13880*/  FMUL R0, R0, UR4 ;  /* 0x0000000400007c20 */ /* 0x000fc80008400000 */
[----:B------:R0:W1:Y:S02]  /*13890*/  F2I.U32.TRUNC.NTZ R18, R0 ;  /* 0x0000000000127305 */ /* 0x000064000020f000 */
[----:B----4-:R-:W-:Y:S05]  /*138a0*/  @!P0 BRA `(.L_x_464) ;  /* 0x0000000000288947 */ /* 0x010fea0003800000 */
[----:B0-----:R-:W0:Y:S02]  /*138b0*/  LDC R0, c[0x0][0x634] ;  /* 0x00018d00ff007b82 */ /* 0x001e240000000800 */
        /* <DEDUP_REMOVED lines=9> */
.L_x_464:
[-CC-:B--2---:R-:W-:Y:S01]  /*13950*/  SHF.R.U64 R27, R8, R12.reuse, R9.reuse ;  /* 0x0000000c081b7219 */ /* 0x184fe20000001209 */
[----:B------:R-:W2:Y:S01]  /*13960*/  LDC.64 R24, c[0x0][0x640] ;  /* 0x00019000ff187b82 */ /* 0x000ea20000000a00 */
[----:B0-----:R-:W-:Y:S01]  /*13970*/  SHF.R.U32.HI R0, RZ, R12, R9 ;  /* 0x0000000cff007219 */ /* 0x001fe20000011609 */
[----:B------:R-:W-:Y:S01]  /*13980*/  IMAD.MOV.U32 R4, RZ, RZ, R21 ;  /* 0x000000ffff047224 */ /* 0x000fe200078e0015 */
[----:B------:R-:W-:Y:S01]  /*13990*/  IADD3 R3, P0, RZ, -R27, RZ ;  /* 0x8000001bff037210 */ /* 0x000fe20007f1e0ff */
[----:B-1----:R-:W-:Y:S01]  /*139a0*/  IMAD.MOV R18, RZ, RZ, -R18 ;  /* 0x000000ffff127224 */ /* 0x002fe200078e0a12 */
[----:B------:R-:W-:Y:S01]  /*139b0*/  ULDC UR4, c[0x0][0x154] ;  /* 0x0000550000047ab9 */ /* 0x000fe20000000800 */
[----:B------:R-:W-:Y:S02]  /*139c0*/  IMAD.MOV.U32 R7, RZ, RZ, 0x1 ;  /* 0x00000001ff077424 */ /* 0x000fe400078e00ff */
[----:B------:R-:W0:Y:S01]  /*139d0*/  LDC R6, c[0x0][0x618] ;  /* 0x00018600ff067b82 */ /* 0x000e220000000800 */
[----:B------:R-:W-:-:S02]  /*139e0*/  IMAD.X R5, RZ, RZ, ~R0, P0 ;  /* 0x000000ffff057224 */ /* 0x000fc400000e0e00 */
[----:B------:R-:W-:Y:S02]  /*139f0*/  IMAD R17, R20, R18, R17 ;  /* 0x0000001214117224 */ /* 0x000fe400078e0211 */
[-C--:B------:R-:W-:Y:S02]  /*13a00*/  IMAD R0, R5, R14.reuse, RZ ;  /* 0x0000000e05007224 */ /* 0x080fe400078e02ff */
[----:B------:R-:W-:Y:S01]  /*13a10*/  IMAD.MOV.U32 R5, RZ, RZ, R23 ;  /* 0x000000ffff057224 */ /* 0x000fe200078e0017 */
[----:B------:R-:W1:Y:S01]  /*13a20*/  LDC R8, c[0x0][0x608] ;  /* 0x00018200ff087b82 */ /* 0x000e620000000800 */
[----:B------:R-:W-:-:S04]  /*13a30*/  IMAD.WIDE.U32 R4, R3, R14, R4 ;  /* 0x0000000e03047225 */ /* 0x000fc800078e0004 */
[----:B------:R-:W-:-:S03]  /*13a40*/  IMAD R3, R3, R15, R0 ;  /* 0x0000000f03037224 */ /* 0x000fc600078e0200 */
[----:B------:R-:W4:Y:S01]  /*13a50*/  LDC R22, c[0x0][0x658] ;  /* 0x00019600ff167b82 */ /* 0x000f220000000800 */
[----:B------:R-:W-:Y:S01]  /*13a60*/  I2FP.F32.U32 R0, R19 ;  /* 0x0000001300007245 */ /* 0x000fe20000201000 */
[----:B------:R-:W-:Y:S01]  /*13a70*/  IMAD.IADD R3, R5, 0x1, R3 ;  /* 0x0000000105037824 */ /* 0x000fe200078e0203 */
[----:B--2---:R-:W-:Y:S01]  /*13a80*/  ISETP.NE.U32.AND P0, PT, R24, RZ, PT ;  /* 0x000000ff1800720c */ /* 0x004fe20003f05070 */
[----:B------:R-:W-:Y:S02]  /*13a90*/  IMAD.MOV.U32 R5, RZ, RZ, -0x1 ;  /* 0xffffffffff057424 */ /* 0x000fe400078e00ff */
[----:B------:R-:W-:Y:S02]  /*13aa0*/  FMUL R0, R0, UR4 ;  /* 0x0000000400007c20 */ /* 0x000fe40008400000 */
[----:B------:R-:W2:Y:S01]  /*13ab0*/  LDC R18, c[0x0][0x148] ;  /* 0x00005200ff127b82 */ /* 0x000ea20000000800 */
[----:B0-----:R-:W-:Y:S01]  /*13ac0*/  SHF.R.U64 R12, R4, R6, R3 ;  /* 0x00000006040c7219 */ /* 0x001fe20000001203 */
[----:B------:R0:W0:Y:S01]  /*13ad0*/  F2I.U32.TRUNC.NTZ R13, R0 ;  /* 0x00000000000d7305 */ /* 0x000022000020f000 */
[----:B------:R-:W-:-:S02]  /*13ae0*/  ISETP.NE.AND.EX P0, PT, R25, RZ, PT, P0 ;  /* 0x000000ff1900720c */ /* 0x000fc40003f05300 */
[----:B------:R-:W-:-:S03]  /*13af0*/  SHF.R.U32.HI R3, RZ, R6, R3 ;  /* 0x00000006ff037219 */ /* 0x000fc60000011603 */
[----:B------:R-:W0:Y:S01]  /*13b00*/  LDC R15, c[0x0][0x600] ;  /* 0x00018000ff0f7b82 */ /* 0x000e220000000800 */
[-CC-:B-1----:R-:W-:Y:S02]  /*13b10*/  SHF.R.U64 R10, R12, R8.reuse, R3.reuse ;  /* 0x000000080c0a7219 */ /* 0x182fe40000001203 */
[----:B------:R-:W-:-:S05]  /*13b20*/  SHF.R.U32.HI R3, RZ, R8, R3 ;  /* 0x00000008ff037219 */ /* 0x000fca0000011603 */
[----:B------:R-:W1:Y:S01]  /*13b30*/  LDC R20, c[0x0][0x648] ;  /* 0x00019200ff147b82 */ /* 0x000e620000000800 */
[-C--:B----4-:R-:W-:Y:S02]  /*13b40*/  SHF.L.U32 R4, R5, R22.reuse, RZ ;  /* 0x0000001605047219 */ /* 0x090fe400000006ff */
[-CC-:B------:R-:W-:Y:S02]  /*13b50*/  SHF.R.U64 R14, R10, R22.reuse, R3.reuse ;  /* 0x000000160a0e7219 */ /* 0x180fe40000001203 */
[----:B------:R-:W-:Y:S02]  /*13b60*/  SHF.R.U32.HI R5, RZ, R22, R3 ;  /* 0x00000016ff057219 */ /* 0x000fe40000011603 */
[----:B------:R-:W-:Y:S01]  /*13b70*/  LOP3.LUT R21, RZ, R4, RZ, 0x33, !PT ;  /* 0x00000004ff157212 */ /* 0x000fe200078e33ff */
[----:B------:R-:W4:Y:S01]  /*13b80*/  LDC R23, c[0x0][0x638] ;  /* 0x00018e00ff177b82 */ /* 0x000f220000000800 */
[----:B------:R-:W-:Y:S01]  /*13b90*/  SHF.L.U32 R22, R7, R22, RZ ;  /* 0x0000001607167219 */ /* 0x000fe200000006ff */
[----:B------:R-:W-:-:S06]  /*13ba0*/  IMAD.MOV.U32 R4, RZ, RZ, R14 ;  /* 0x000000ffff047224 */ /* 0x000fcc00078e000e */
[----:B------:R-:W0:Y:S01]  /*13bb0*/  LDC R26, c[0x0][0x610] ;  /* 0x00018400ff1a7b82 */ /* 0x000e220000000800 */
[----:B------:R-:W-:Y:S05]  /*13bc0*/  @!P0 BRA `(.L_x_465) ;  /* 0x0000000000288947 */ /* 0x000fea0003800000 */
[----:B------:R-:W3:Y:S02]  /*13bd0*/  LDC R3, c[0x0][0x64c] ;  /* 0x00019300ff037b82 */ /* 0x000ee40000000800 */
[----:B---3--:R-:W-:-:S05]  /*13be0*/  IADD3 R3, P0, R14, R3, RZ ;  /* 0x000000030e037210 */ /* 0x008fca0007f1e0ff */
        /* <DEDUP_REMOVED lines=8> */
.L_x_465:
[----:B------:R-:W3:Y:S01]  /*13c70*/  LDC R3, c[0x0][0x65c] ;  /* 0x00019700ff037b82 */ /* 0x000ee20000000800 */
[----:B01----:R-:W-:Y:S01]  /*13c80*/  SHF.R.U64 R0, R4, R20, R5 ;  /* 0x0000001404007219 */ /* 0x003fe20000001205 */
[----:B------:R-:W-:Y:S01]  /*13c90*/  VIADD R7, R15, 0xffffffff ;  /* 0xffffffff0f077836 */ /* 0x000fe20000000000 */
[----:B------:R-:W-:Y:S01]  /*13ca0*/  LOP3.LUT R5, R10, R21, RZ, 0xc0, !PT ;  /* 0x000000150a057212 */ /* 0x000fe200078ec0ff */
[----:B------:R-:W-:Y:S01]  /*13cb0*/  IMAD.MOV R13, RZ, RZ, -R13 ;  /* 0x000000ffff0d7224 */ /* 0x000fe200078e0a0d */
[----:B------:R-:W-:Y:S02]  /*13cc0*/  R2UR UR41, R27 ;  /* 0x000000001b2972ca */ /* 0x000fe400000e0000 */
[----:B------:R-:W-:Y:S02]  /*13cd0*/  LOP3.LUT R12, R12, R7, RZ, 0xc0, !PT ;  /* 0x000000070c0c7212 */ /* 0x000fe400078ec0ff */
[----:B---3--:R-:W-:Y:S01]  /*13ce0*/  ISETP.NE.AND P0, PT, R3, 0x1, PT ;  /* 0x000000010300780c */ /* 0x008fe20003f05270 */
[----:B------:R-:W-:-:S02]  /*13cf0*/  IMAD.MOV R3, RZ, RZ, -R0 ;  /* 0x000000ffff037224 */ /* 0x000fc400078e0a00 */
[----:B------:R-:W-:Y:S02]  /*13d00*/  IMAD R0, R22, R0, R5 ;  /* 0x0000000016007224 */ /* 0x000fe400078e0205 */
[----:B----4-:R-:W-:-:S04]  /*13d10*/  IMAD R3, R3, R23, R14 ;  /* 0x0000001703037224 */ /* 0x010fc800078e020e */
[----:B------:R-:W-:-:S04]  /*13d20*/  IMAD R3, R3, R15, R12 ;  /* 0x0000000f03037224 */ /* 0x000fc800078e020c */
[----:B--2---:R-:W-:-:S04]  /*13d30*/  @P0 IMAD R17, R18, R13, R19 ;  /* 0x0000000d12110224 */ /* 0x004fc800078e0213 */
[----:B------:R-:W-:-:S05]  /*13d40*/  IMAD R0, R0, R26, R17 ;  /* 0x0000001a00007224 */ /* 0x000fca00078e0211 */
[----:B------:R-:W-:Y:S02]  /*13d50*/  SEL R4, R3, R0, !P0 ;  /* 0x0000000003047207 */ /* 0x000fe40004000000 */
[----:B------:R-:W-:Y:S02]  /*13d60*/  SEL R0, R0, R3, !P0 ;  /* 0x0000000300007207 */ /* 0x000fe40004000000 */
[----:B------:R-:W-:Y:S02]  /*13d70*/  R2UR UR42, R4 ;  /* 0x00000000042a72ca */ /* 0x000fe400000e0000 */
[----:B------:R-:W-:Y:S01]  /*13d80*/  R2UR UR43, R0 ;  /* 0x00000000002b72ca */ /* 0x000fe200000e0000 */
[----:B------:R-:W-:-:S14]  /*13d90*/  IMAD.MOV.U32 R0, RZ, RZ, 0x1 ;  /* 0x00000001ff007424 */ /* 0x000fdc00078e00ff */
.L_x_463:
[----:B------:R-:W-:-:S13]  /*13da0*/  LOP3.LUT P0, RZ, R0, 0xff, RZ, 0xc0, !PT ;  /* 0x000000ff00ff7812 */ /* 0x000fda000780c0ff */
[----:B------:R-:W-:Y:S05]  /*13db0*/  @P0 BRA `(.L_x_466) ;  /* 0xfffffed0008c0947 */ /* 0x000fea000383ffff */
[----:B------:R-:W-:Y:S05]  /*13dc0*/  EXIT ;  /* 0x000000000000794d */ /* 0x000fea0003800000 */
.L_x_3:
[----:B------:R-:W2:Y:S01]  /*13dd0*/  LDL R17, [R1+0x78] ;  /* 0x0000780001117983 */ /* 0x000ea20000100800 */
[----:B------:R-:W-:-:S03]  /*13de0*/  ULDC.64 UR4, c[0x0][0x650] ;  /* 0x0001940000047ab9 */ /* 0x000fc60000000a00 */
[----:B------:R-:W3:Y:S01]  /*13df0*/  LDL R18, [R1+0x64] ;  /* 0x0000640001127983 */ /* 0x000ee20000100800 */
[----:B------:R-:W-:Y:S01]  /*13e00*/  PRMT R6, RZ, 0x7610, R6 ;  /* 0x00007610ff067816 */ /* 0x000fe20000000006 */
[----:B------:R-:W-:Y:S02]  /*13e10*/  IMAD.MOV.U32 R5, RZ, RZ, -0x1 ;  /* 0xffffffffff057424 */ /* 0x000fe400078e00ff */
[----:B------:R-:W-:Y:S02]  /*13e20*/  IMAD.MOV.U32 R4, RZ, RZ, -0x1 ;  /* 0xffffffffff047424 */ /* 0x000fe400078e00ff */
[----:B------:R-:W-:Y:S01]  /*13e30*/  IMAD.MOV.U32 R9, RZ, RZ, -0x1 ;  /* 0xffffffffff097424 */ /* 0x000fe200078e00ff */
[----:B--2---:R-:W-:-:S04]  /*13e40*/  ISETP.GE.U32.AND P0, PT, R17, UR4, PT ;  /* 0x0000000411007c0c */ /* 0x004fc8000bf06070 */
[----:B---3--:R-:W-:-:S13]  /*13e50*/  ISETP.GE.U32.AND.EX P0, PT, R18, UR5, PT, P0 ;  /* 0x0000000512007c0c */ /* 0x008fda000bf06100 */
        /* <DEDUP_REMOVED lines=19> */
.L_x_468:
[--C-:B------:R-:W-:Y:S01]  /*13f90*/  SHF.R.U64 R10, R8, R12, R9.reuse ;  /* 0x0000000c080a7219 */ /* 0x100fe20000001209 */
[----:B------:R-:W-:Y:S01]  /*13fa0*/  IMAD.MOV.U32 R5, RZ, RZ, R18 ;  /* 0x000000ffff057224 */ /* 0x000fe200078e0012 */
[----:B------:R-:W-:Y:S01]  /*13fb0*/  I2FP.F32.U32 R6, R2 ;  /* 0x0000000200067245 */ /* 0x000fe20000201000 */
[----:B------:R-:W0:Y:S01]  /*13fc0*/  LDC R16, c[0x0][0x618] ;  /* 0x00018600ff107b82 */ /* 0x000e220000000800 */
[----:B------:R-:W-:Y:S01]  /*13fd0*/  SHF.R.U32.HI R3, RZ, R12, R9 ;  /* 0x0000000cff037219 */ /* 0x000fe20000011609 */
[----:B------:R-:W-:Y:S01]  /*13fe0*/  ULDC UR4, c[0x0][0x150] ;  /* 0x0000540000047ab9 */ /* 0x000fe20000000800 */
[----:B------:R-:W-:Y:S01]  /*13ff0*/  IADD3 R7, P0, RZ, -R10, RZ ;  /* 0x8000000aff077210 */ /* 0x000fe20007f1e0ff */
[----:B------:R-:W-:Y:S01]  /*14000*/  FMUL R9, R6, UR4 ;  /* 0x0000000406097c20 */ /* 0x000fe20008400000 */
[----:B------:R-:W-:Y:S01]  /*14010*/  IMAD.MOV.U32 R4, RZ, RZ, R17 ;  /* 0x000000ffff047224 */ /* 0x000fe200078e0011 */
[----:B------:R-:W-:Y:S02]  /*14020*/  ULDC UR4, c[0x0][0x154] ;  /* 0x0000550000047ab9 */ /* 0x000fe40000000800 */
[----:B------:R-:W1:Y:S01]  /*14030*/  LDC.64 R18, c[0x0][0x640] ;  /* 0x00019000ff127b82 */ /* 0x000e620000000a00 */
[----:B------:R-:W-:Y:S01]  /*14040*/  IMAD.X R3, RZ, RZ, ~R3, P0 ;  /* 0x000000ffff037224 */ /* 0x000fe200000e0e03 */
[----:B------:R-:W2:Y:S01]  /*14050*/  F2I.U32.TRUNC.NTZ R9, R9 ;  /* 0x0000000900097305 */ /* 0x000ea2000020f000 */
[----:B------:R-:W-:-:S04]  /*14060*/  IMAD.WIDE.U32 R4, R7, R14, R4 ;  /* 0x0000000e07047225 */ /* 0x000fc800078e0004 */
[----:B------:R-:W-:Y:S01]  /*14070*/  IMAD R6, R3, R14, RZ ;  /* 0x0000000e03067224 */ /* 0x000fe200078e02ff */
[----:B------:R-:W3:Y:S03]  /*14080*/  LDC R11, c[0x0][0x144] ;  /* 0x00005100ff0b7b82 */ /* 0x000ee60000000800 */
[----:B------:R-:W-:Y:S02]  /*14090*/  IMAD R3, R7, R15, R6 ;  /* 0x0000000f07037224 */ /* 0x000fe400078e0206 */
[----:B------:R-:W-:Y:S02]  /*140a0*/  IMAD.MOV.U32 R6, RZ, RZ, -0x1 ;  /* 0xffffffffff067424 */ /* 0x000fe400078e00ff */
[----:B------:R-:W-:Y:S01]  /*140b0*/  IMAD.IADD R3, R5, 0x1, R3 ;  /* 0x0000000105037824 */ /* 0x000fe200078e0203 */
[----:B------:R-:W4:Y:S01]  /*140c0*/  LDC R12, c[0x0][0x608] ;  /* 0x00018200ff0c7b82 */ /* 0x000f220000000800 */
[----:B------:R-:W-:-:S03]  /*140d0*/  I2FP.F32.U32 R5, R0 ;  /* 0x0000000000057245 */ /* 0x000fc60000201000 */
[-C--:B0-----:R-:W-:Y:S01]  /*140e0*/  SHF.R.U64 R8, R4, R16.reuse, R3 ;  /* 0x0000001004087219 */ /* 0x081fe20000001203 */
[----:B--2---:R-:W-:Y:S01]  /*140f0*/  IMAD.MOV R4, RZ, RZ, -R9 ;  /* 0x000000ffff047224 */ /* 0x004fe200078e0a09 */
[----:B------:R-:W-:Y:S01]  /*14100*/  SHF.R.U32.HI R3, RZ, R16, R3 ;  /* 0x00000010ff037219 */ /* 0x000fe20000011603 */
[----:B------:R-:W-:Y:S01]  /*14110*/  FMUL R5, R5, UR4 ;  /* 0x0000000405057c20 */ /* 0x000fe20008400000 */
[----:B------:R-:W0:Y:S01]  /*14120*/  LDC R7, c[0x0][0x658] ;  /* 0x00019600ff077b82 */ /* 0x000e220000000800 */
[----:B-1----:R-:W-:-:S04]  /*14130*/  ISETP.NE.U32.AND P0, PT, R18, RZ, PT ;  /* 0x000000ff1200720c */ /* 0x002fc80003f05070 */
[----:B------:R-:W-:-:S03]  /*14140*/  ISETP.NE.AND.EX P0, PT, R19, RZ, PT, P0 ;  /* 0x000000ff1300720c */ /* 0x000fc60003f05300 */
[----:B------:R-:W1:Y:S01]  /*14150*/  LDC R15, c[0x0][0x148] ;  /* 0x00005200ff0f7b82 */ /* 0x000e620000000800 */
[----:B---3--:R-:W-:Y:S02]  /*14160*/  IMAD R17, R11, R4, R2 ;  /* 0x000000040b117224 */ /* 0x008fe400078e0202 */
[----:B------:R-:W-:-:S05]  /*14170*/  IMAD.MOV.U32 R4, RZ, RZ, 0x1 ;  /* 0x00000001ff047424 */ /* 0x000fca00078e00ff */
[----:B------:R-:W2:Y:S01]  /*14180*/  LDC R14, c[0x0][0x600] ;  /* 0x00018000ff0e7b82 */ /* 0x000ea20000000800 */
[-CC-:B----4-:R-:W-:Y:S02]  /*14190*/  SHF.R.U64 R11, R8, R12.reuse, R3.reuse ;  /* 0x0000000c080b7219 */ /* 0x190fe40000001203 */
[----:B------:R-:W-:Y:S02]  /*141a0*/  SHF.R.U32.HI R2, RZ, R12, R3 ;  /* 0x0000000cff027219 */ /* 0x000fe40000011603 */
[----:B------:R3:W4:Y:S03]  /*141b0*/  F2I.U32.TRUNC.NTZ R12, R5 ;  /* 0x00000005000c7305 */ /* 0x000726000020f000 */
[----:B------:R-:W1:Y:S01]  /*141c0*/  LDC R20, c[0x0][0x648] ;  /* 0x00019200ff147b82 */ /* 0x000e620000000800 */
[-C--:B0-----:R-:W-:Y:S02]  /*141d0*/  SHF.R.U64 R13, R11, R7.reuse, R2 ;  /* 0x000000070b0d7219 */ /* 0x081fe40000001202 */
[----:B------:R-:W-:-:S02]  /*141e0*/  SHF.L.U32 R6, R6, R7, RZ ;  /* 0x0000000706067219 */ /* 0x000fc400000006ff */
[-C--:B------:R-:W-:Y:S01]  /*141f0*/  SHF.R.U32.HI R3, RZ, R7.reuse, R2 ;  /* 0x00000007ff037219 */ /* 0x080fe20000011602 */
[----:B------:R-:W-:Y:S01]  /*14200*/  IMAD.MOV.U32 R2, RZ, RZ, R13 ;  /* 0x000000ffff027224 */ /* 0x000fe200078e000d */
[----:B------:R-:W-:Y:S01]  /*14210*/  SHF.L.U32 R16, R4, R7, RZ ;  /* 0x0000000704107219 */ /* 0x000fe200000006ff */
[----:B------:R-:W0:Y:S01]  /*14220*/  LDC R21, c[0x0][0x638] ;  /* 0x00018e00ff157b82 */ /* 0x000e220000000800 */
[----:B------:R-:W-:-:S07]  /*14230*/  LOP3.LUT R22, RZ, R6, RZ, 0x33, !PT ;  /* 0x00000006ff167212 */ /* 0x000fce00078e33ff */
[----:B------:R-:W0:Y:S01]  /*14240*/  LDC R23, c[0x0][0x610] ;  /* 0x00018400ff177b82 */ /* 0x000e220000000800 */
[----:B---34-:R-:W-:Y:S05]  /*14250*/  @!P0 BRA `(.L_x_469) ;  /* 0x0000000000288947 */ /* 0x018fea0003800000 */
        /* <DEDUP_REMOVED lines=10> */
.L_x_469:
[----:B------:R-:W3:Y:S01]  /*14300*/  LDC R4, c[0x0][0x65c] ;  /* 0x00019700ff047b82 */ /* 0x000ee20000000800 */
[----:B-1----:R-:W-:Y:S01]  /*14310*/  SHF.R.U64 R3, R2, R20, R3 ;  /* 0x0000001402037219 */ /* 0x002fe20000001203 */
[----:B--2---:R-:W-:Y:S01]  /*14320*/  VIADD R5, R14, 0xffffffff ;  /* 0xffffffff0e057836 */ /* 0x004fe20000000000 */
[----:B------:R-:W-:Y:S01]  /*14330*/  LOP3.LUT R2, R11, R22, RZ, 0xc0, !PT ;  /* 0x000000160b027212 */ /* 0x000fe200078ec0ff */
[----:B------:R-:W-:Y:S02]  /*14340*/  IMAD.MOV R12, RZ, RZ, -R12 ;  /* 0x000000ffff0c7224 */ /* 0x000fe400078e0a0c */
[----:B------:R-:W-:Y:S02]  /*14350*/  IMAD.MOV.U32 R6, RZ, RZ, 0x1 ;  /* 0x00000001ff067424 */ /* 0x000fe400078e00ff */
[----:B------:R-:W-:Y:S02]  /*14360*/  IMAD R2, R16, R3, R2 ;  /* 0x0000000310027224 */ /* 0x000fe400078e0202 */
[----:B------:R-:W-:Y:S01]  /*14370*/  IMAD.MOV.U32 R9, RZ, RZ, R10 ;  /* 0x000000ffff097224 */ /* 0x000fe200078e000a */
[----:B---3--:R-:W-:Y:S01]  /*14380*/  ISETP.NE.AND P0, PT, R4, 0x1, PT ;  /* 0x000000010400780c */ /* 0x008fe20003f05270 */
[----:B------:R-:W-:Y:S01]  /*14390*/  IMAD.MOV R4, RZ, RZ, -R3 ;  /* 0x000000ffff047224 */ /* 0x000fe200078e0a03 */
[----:B------:R-:W-:-:S11]  /*143a0*/  LOP3.LUT R3, R8, R5, RZ, 0xc0, !PT ;  /* 0x0000000508037212 */ /* 0x000fd600078ec0ff */
[----:B------:R-:W-:Y:S02]  /*143b0*/  @P0 IMAD R17, R15, R12, R0 ;  /* 0x0000000c0f110224 */ /* 0x000fe400078e0200 */
[----:B0-----:R-:W-:Y:S02]  /*143c0*/  IMAD R0, R4, R21, R13 ;  /* 0x0000001504007224 */ /* 0x001fe400078e020d */
[----:B------:R-:W-:Y:S02]  /*143d0*/  IMAD R5, R2, R23, R17 ;  /* 0x0000001702057224 */ /* 0x000fe400078e0211 */
[----:B------:R-:W-:-:S05]  /*143e0*/  IMAD R0, R0, R14, R3 ;  /* 0x0000000e00007224 */ /* 0x000fca00078e0203 */
[----:B------:R-:W-:Y:S02]  /*143f0*/  SEL R4, R0, R5, !P0 ;  /* 0x0000000500047207 */ /* 0x000fe40004000000 */
[----:B------:R-:W-:-:S07]  /*14400*/  SEL R5, R5, R0, !P0 ;  /* 0x0000000005057207 */ /* 0x000fce0004000000 */
.L_x_467:
[----:B------:R-:W-:-:S08]  /*14410*/  NOP ;  /* 0x0000000000007918 */ /* 0x000fd00000000000 */
[----:B------:R-:W0:-:S00]  /*14420*/  USETMAXREG.DEALLOC.CTAPOOL 0x18 ;  /* 0x00000018000079c8 */ /* 0x000e0000080e0500 */
[----:B------:R-:W-:-:S13]  /*14430*/  ISETP.NE.AND P0, PT, RZ, UR8, PT ;  /* 0x00000008ff007c0c */ /* 0x000fda000bf05270 */
[----:B------:R-:W-:Y:S05]  /*14440*/  @P0 EXIT ;  /* 0x000000000000094d */ /* 0x000fea0003800000 */
[----:B0-----:R-:W-:Y:S01]  /*14450*/  LOP3.LUT P0, RZ, R6, 0xff, RZ, 0xc0, !PT ;  /* 0x000000ff06ff7812 */ /* 0x001fe2000780c0ff */
[----:B------:R-:W-:Y:S02]  /*14460*/  IMAD.MOV.U32 R0, RZ, RZ, 0x1 ;  /* 0x00000001ff007424 */ /* 0x000fe400078e00ff */
[----:B------:R-:W-:-:S10]  /*14470*/  IMAD.MOV.U32 R6, RZ, RZ, RZ ;  /* 0x000000ffff067224 */ /* 0x000fd400078e00ff */
[----:B------:R-:W-:Y:S05]  /*14480*/  @!P0 BRA `(.L_x_470) ;  /* 0x0000000c005c8947 */ /* 0x000fea0003800000 */
[----:B------:R-:W0:Y:S01]  /*14490*/  S2R R2, SR_TID.X ;  /* 0x0000000000027919 */ /* 0x000e220000002100 */
[----:B------:R-:W-:Y:S01]  /*144a0*/  ULDC UR4, c[0x0][0x28c] ;  /* 0x0000a30000047ab9 */ /* 0x000fe20000000800 */
[----:B------:R-:W-:Y:S01]  /*144b0*/  ULDC UR6, c[0x0][0x658] ;  /* 0x0001960000067ab9 */ /* 0x000fe20000000800 */
[----:B------:R-:W-:Y:S01]  /*144c0*/  UIADD3 UR10, UR4, 0x1f, URZ ;  /* 0x0000001f040a7890 */ /* 0x000fe2000fffe03f */
[----:B------:R-:W-:Y:S01]  /*144d0*/  BSSY B0, `(.L_x_470) ;  /* 0x00000d2000007945 */ /* 0x000fe20003800000 */
[----:B------:R-:W-:Y:S01]  /*144e0*/  UMOV UR7, 0xffffffff ;  /* 0xffffffff00077882 */ /* 0x000fe20000000000 */
[----:B------:R-:W-:Y:S01]  /*144f0*/  ULDC UR5, c[0x0][0x600] ;  /* 0x0001800000057ab9 */ /* 0x000fe20000000800 */
[----:B------:R-:W-:Y:S01]  /*14500*/  UMOV UR9, 0x1 ;  /* 0x0000000100097882 */ /* 0x000fe20000000000 */
[----:B------:R-:W-:Y:S01]  /*14510*/  USHF.L.U32 UR7, UR7, UR6, URZ ;  /* 0x0000000607077299 */ /* 0x000fe2000800063f */
[----:B------:R-:W-:Y:S01]  /*14520*/  IMAD.MOV.U32 R8, RZ, RZ, 0x1 ;  /* 0x00000001ff087424 */ /* 0x000fe200078e00ff */
[----:B------:R-:W-:Y:S01]  /*14530*/  UIADD3 UR4, UR5, -0x1, URZ ;  /* 0xffffffff05047890 */ /* 0x000fe2000fffe03f */
[----:B------:R-:W-:Y:S01]  /*14540*/  IMAD.MOV.U32 R0, RZ, RZ, 0x1 ;  /* 0x00000001ff007424 */ /* 0x000fe200078e00ff */
[----:B------:R-:W-:Y:S01]  /*14550*/  USHF.R.S32.HI UR11, URZ, 0x1f, UR10 ;  /* 0x0000001f3f0b7899 */ /* 0x000fe2000801140a */
[----:B------:R-:W-:Y:S01]  /*14560*/  IMAD.MOV.U32 R6, RZ, RZ, RZ ;  /* 0x000000ffff067224 */ /* 0x000fe200078e00ff */
[----:B------:R-:W-:Y:S01]  /*14570*/  ULDC UR8, c[0x0][0xc] ;  /* 0x0000030000087ab9 */ /* 0x000fe20000000800 */
[----:B------:R-:W-:-:S02]  /*14580*/  USHF.L.U32 UR5, UR9, UR6, URZ ;  /* 0x0000000609057299 */ /* 0x000fc4000800063f */
[----:B------:R-:W-:Y:S01]  /*14590*/  ULEA.HI UR11, UR11, UR10, URZ, 0x5 ;  /* 0x0000000a0b0b7291 */ /* 0x000fe2000f8f283f */
[----:B------:R-:W-:Y:S01]  /*145a0*/  ULDC UR9, c[0x0][0x10] ;  /* 0x0000040000097ab9 */ /* 0x000fe20000000800 */
[----:B------:R-:W-:Y:S02]  /*145b0*/  ULOP3.LUT UR6, URZ, UR7, URZ, 0x33, !UPT ;  /* 0x000000073f067292 */ /* 0x000fe4000f8e333f */
[----:B------:R-:W-:Y:S01]  /*145c0*/  UIMAD.WIDE.U32 UR8, UR8, UR9, URZ ;  /* 0x00000009080872a5 */ /* 0x000fe2000f8e003f */
[----:B------:R-:W-:Y:S01]  /*145d0*/  ULDC UR7, c[0x0][0x14] ;  /* 0x0000050000077ab9 */ /* 0x000fe20000000800 */
[----:B------:R-:W-:Y:S02]  /*145e0*/  USHF.R.S32.HI UR19, URZ, 0x5, UR11 ;  /* 0x000000053f137899 */ /* 0x000fe4000801140b */
[----:B------:R-:W-:Y:S02]  /*145f0*/  UIMAD.WIDE.U32 UR22, UR8, UR7, URZ ;  /* 0x00000007081672a5 */ /* 0x000fe4000f8e003f */
[----:B------:R-:W-:-:S02]  /*14600*/  UIMAD UR13, UR9, UR7, URZ ;  /* 0x00000007090d72a4 */ /* 0x000fc4000f8e023f */
[----:B------:R-:W-:Y:S01]  /*14610*/  ULOP3.LUT UR21, UR38, 0x2, URZ, 0xfc, !UPT ;  /* 0x0000000226157892 */ /* 0x000fe2000f8efc3f */
[C---:B0-----:R-:W-:Y:S01]  /*14620*/  LOP3.LUT P2, RZ, R2.reuse, 0x7f, RZ, 0xc0, !PT ;  /* 0x0000007f02ff7812 */ /* 0x041fe2000784c0ff */
[----:B------:R-:W-:Y:S01]  /*14630*/  UIADD3 UR13, UR23, UR13, URZ ;  /* 0x0000000d170d7290 */ /* 0x000fe2000fffe03f */
[----:B------:R-:W-:Y:S01]  /*14640*/  LOP3.LUT P0, RZ, R2, 0x1f, RZ, 0xc0, !PT ;  /* 0x0000001f02ff7812 */ /* 0x000fe2000780c0ff */
[----:B------:R-:W-:Y:S01]  /*14650*/  UIADD3 UR26, UR19, 0x1, URZ ;  /* 0x00000001131a7890 */ /* 0x000fe2000fffe03f */
[----:B------:R-:W-:Y:S02]  /*14660*/  ULDC.64 UR24, c[0x0][0x198] ;  /* 0x0000660000187ab9 */ /* 0x000fe40000000a00 */
[----:B------:R-:W-:-:S13]  /*14670*/  PLOP3.LUT P0, PT, P0, P2, PT, 0x8a, 0x0 ;  /* 0x000000000000781c */ /* 0x000fda0000705172 */
.L_x_482:
[----:B------:R-:W-:-:S03]  /*14680*/  UMOV UR7, 0xffffffff ;  /* 0xffffffff00077882 */ /* 0x000fc60000000000 */
[----:B------:R-:W-:Y:S05]  /*14690*/  BRA.DIV UR7, `(.L_x_471) ;  /* 0x0000000e07ec7947 */ /* 0x000fea000b800000 */
[----:B------:R-:W-:-:S13]  /*146a0*/  ELECT P6, URZ, PT ;  /* 0x00000000003f782f */ /* 0x000fda00038c0000 */
.L_x_494:
[----:B------:R-:W0:Y:S01]  /*146b0*/  LDC R2, c[0x0][0x28c] ;  /* 0x0000a300ff027b82 */ /* 0x000e220000000800 */
[----:B------:R-:W-:Y:S01]  /*146c0*/  BSSY B1, `(.L_x_472) ;  /* 0x0000038000017945 */ /* 0x000fe20003800000 */
[----:B0-----:R-:W-:-:S13]  /*146d0*/  ISETP.LT.OR P6, PT, R2, 0x1, !P6 ;  /* 0x000000010200780c */ /* 0x001fda00077c1670 */
[----:B------:R-:W-:Y:S05]  /*146e0*/  @P6 BRA `(.L_x_473) ;  /* 0x0000000000d46947 */ /* 0x000fea0003800000 */
[----:B------:R-:W-:Y:S02]  /*146f0*/  IMAD.SHL.U32 R2, R5, 0x200, RZ ;  /* 0x0000020005027824 */ /* 0x000fe400078e00ff */
[----:B------:R-:W-:Y:S02]  /*14700*/  IMAD R4, R4, 0x70, RZ ;  /* 0x0000007004047824 */ /* 0x000fe400078e02ff */
[----:B------:R-:W-:Y:S02]  /*14710*/  IMAD.MOV.U32 R13, RZ, RZ, RZ ;  /* 0x000000ffff0d7224 */ /* 0x000fe400078e00ff */
[----:B------:R-:W-:Y:S02]  /*14720*/  IMAD.U32 R11, RZ, RZ, UR26 ;  /* 0x0000001aff0b7e24 */ /* 0x000fe4000f8e00ff */
[----:B------:R-:W-:Y:S02]  /*14730*/  IMAD.MOV.U32 R3, RZ, RZ, R0 ;  /* 0x000000ffff037224 */ /* 0x000fe400078e0000 */
[----:B------:R-:W-:-:S07]  /*14740*/  IMAD.MOV.U32 R5, RZ, RZ, R6 ;  /* 0x000000ffff057224 */ /* 0x000fce00078e0006 */
.L_x_477:
[----:B------:R-:W0:Y:S01]  /*14750*/  S2R R10, SR_CgaCtaId ;  /* 0x00000000000a7919 */ /* 0x000e220000008800 */
[----:B------:R-:W-:-:S04]  /*14760*/  MOV R7, 0x400 ;  /* 0x0000040000077802 */ /* 0x000fc80000000f00 */
[----:B0-----:R-:W-:Y:S02]  /*14770*/  LEA R14, R10, R7, 0x18 ;  /* 0x000000070a0e7211 */ /* 0x001fe400078ec0ff */
[----:B------:R-:W-:Y:S01]  /*14780*/  SHF.L.U32 R7, R3, 0x1f, RZ ;  /* 0x0000001f03077819 */ /* 0x000fe200000006ff */
[----:B------:R-:W0:Y:S02]  /*14790*/  @!P2 LDC R10, c[0x0][0x500] ;  /* 0x00014000ff0aab82 */ /* 0x000e240000000800 */
[----:B------:R-:W-:-:S04]  /*147a0*/  IMAD R12, R5, 0x8, R14 ;  /* 0x00000008050c7824 */ /* 0x000fc800078e020e */
[----:B------:R-:W1:Y:S02]  /*147b0*/  SYNCS.PHASECHK.TRANS64.TRYWAIT P1, [R12+URZ+0x28], R7 ;  /* 0x000028070c0075a7 */ /* 0x000e64000802017f */
[----:B-1----:R-:W-:Y:S05]  /*147c0*/  @!P1 BRA `(.L_x_474) ;  /* 0x0000000c00c09947 */ /* 0x002fea0003800000 */
.L_x_495:
[----:B------:R-:W-:Y:S01]  /*147d0*/  UPRMT UR7, UR21, 0x9910, URZ ;  /* 0x0000991015077896 */ /* 0x000fe2000800003f */
[----:B0-----:R0:W-:Y:S03]  /*147e0*/  @!P2 SYNCS.ARRIVE.TRANS64 RZ, [R12+URZ], R10 ;  /* 0x0000000a0cffa9a7 */ /* 0x0011e6000800003f */
[----:B------:R-:W-:-:S06]  /*147f0*/  UISETP.NE.AND UP0, UPT, UR7, 0x2, UPT ;  /* 0x000000020700788c */ /* 0x000fcc000bf05270 */
[----:B------:R-:W-:-:S13]  /*14800*/  PLOP3.LUT P1, PT, PT, PT, UP0, 0x80, 0x0 ;  /* 0x000000000000781c */ /* 0x000fda0003f2f008 */
[----:B0-----:R-:W-:Y:S05]  /*14810*/  @P1 BRA `(.L_x_475) ;  /* 0x0000000000041947 */ /* 0x001fea0003800000 */
[----:B------:R-:W-:Y:S01]  /*14820*/  BPT.TRAP 0x1 ;  /* 0x000000040000795c */ /* 0x000fe20000300000 */
.L_x_475:
[----:B------:R-:W-:Y:S05]  /*14830*/  @P0 BRA `(.L_x_476) ;  /* 0x0000000000040947 */ /* 0x000fea0003800000 */
[----:B------:R-:W-:Y:S01]  /*14840*/  BPT.TRAP 0x1 ;  /* 0x000000040000795c */ /* 0x000fe20000300000 */
.L_x_476:
[C-C-:B-1----:R-:W-:Y:S01]  /*14850*/  IMAD R7, R5.reuse, 0x8000, R14.reuse ;  /* 0x0000800005077824 */ /* 0x142fe200078e020e */
[----:B------:R-:W-:Y:S01]  /*14860*/  R2UR UR9, R12 ;  /* 0x000000000c0972ca */ /* 0x000fe200000e0000 */
[----:B------:R-:W-:Y:S01]  /*14870*/  IMAD R14, R5, 0x1c00, R14 ;  /* 0x00001c00050e7824 */ /* 0x000fe200078e020e */
[----:B------:R-:W-:Y:S01]  /*14880*/  UIADD3 UR14, UP0, UR24, 0xf0, URZ ;  /* 0x000000f0180e7890 */ /* 0x000fe2000ff1e03f */
[----:B------:R-:W-:Y:S01]  /*14890*/  VIADD R11, R11, 0xffffffff ;  /* 0xffffffff0b0b7836 */ /* 0x000fe20000000000 */
[----:B------:R-:W-:Y:S01]  /*148a0*/  R2UR UR7, R7 ;  /* 0x00000000070772ca */ /* 0x000fe200000e0000 */
[----:B------:R-:W-:Y:S01]  /*148b0*/  UIADD3 UR28, UP1, UR24, 0x1f0, URZ ;  /* 0x000001f0181c7890 */ /* 0x000fe2000ff3e03f */
[----:B------:R-:W-:Y:S01]  /*148c0*/  R2UR UR8, R14 ;  /* 0x000000000e0872ca */ /* 0x000fe200000e0000 */
[----:B------:R-:W-:Y:S01]  /*148d0*/  UIADD3.X UR15, URZ, UR25, URZ, UP0, !UPT ;  /* 0x000000193f0f7290 */ /* 0x000fe200087fe43f */
[----:B------:R-:W-:Y:S01]  /*148e0*/  R2UR UR11, R2 ;  /* 0x00000000020b72ca */ /* 0x000fe200000e0000 */
[----:B------:R-:W-:Y:S01]  /*148f0*/  VIADD R5, R5, 0x1 ;  /* 0x0000000105057836 */ /* 0x000fe20000000000 */
[----:B------:R-:W-:Y:S01]  /*14900*/  R2UR UR10, R13 ;  /* 0x000000000d0a72ca */ /* 0x000fe200000e0000 */
[----:B------:R-:W-:Y:S01]  /*14910*/  UIADD3.X UR29, URZ, UR25, URZ, UP1, !UPT ;  /* 0x000000193f1d7290 */ /* 0x000fe20008ffe43f */
[----:B------:R-:W-:Y:S01]  /*14920*/  R2UR UR12, R9 ;  /* 0x00000000090c72ca */ /* 0x000fe200000e0000 */
[----:B------:R-:W-:Y:S01]  /*14930*/  UMOV UR16, 0x0 ;  /* 0x0000000000107882 */ /* 0x000fe20000000000 */
[----:B------:R-:W-:Y:S01]  /*14940*/  R2UR UR20, R4 ;  /* 0x00000000041472ca */ /* 0x000fe200000e0000 */
[----:B------:R-:W-:Y:S01]  /*14950*/  UMOV UR17, 0x10000000 ;  /* 0x1000000000117882 */ /* 0x000fe20000000000 */
[----:B------:R-:W-:Y:S01]  /*14960*/  ISETP.GT.AND P3, PT, R11, 0x1, PT ;  /* 0x000000010b00780c */ /* 0x000fe20003f64270 */
[----:B------:R-:W-:Y:S01]  /*14970*/  UIADD3 UR7, UR7, 0x100, URZ ;  /* 0x0000010007077890 */ /* 0x000fe2000fffe03f */
[----:B------:R-:W-:Y:S01]  /*14980*/  ISETP.NE.AND P1, PT, R5, 0x5, PT ;  /* 0x000000050500780c */ /* 0x000fe20003f25270 */
[----:B------:R-:W-:Y:S01]  /*14990*/  UIADD3 UR18, UR8, 0x28100, URZ ;  /* 0x0002810008127890 */ /* 0x000fe2000fffe03f */
[----:B------:R-:W-:-:S02]  /*149a0*/  VIADD R13, R13, 0x20 ;  /* 0x000000200d0d7836 */ /* 0x000fc40000000000 */
[----:B------:R-:W-:Y:S02]  /*149b0*/  SEL R10, RZ, 0x1, P1 ;  /* 0x00000001ff0a7807 */ /* 0x000fe40000800000 */
[----:B------:R-:W-:Y:S01]  /*149c0*/  UMOV UR8, UR7 ;  /* 0x0000000700087c82 */ /* 0x000fe20008000000 */
[----:B------:R-:W-:Y:S01]  /*149d0*/  SEL R5, R5, RZ, P1 ;  /* 0x000000ff05057207 */ /* 0x000fe20000800000 */
[----:B------:R0:W-:Y:S01]  /*149e0*/  UTMALDG.3D [UR8], [UR14], desc[UR16] ;  /* 0x000010080e0075b4 */ /* 0x0001e20008011000 */
[----:B------:R-:W-:Y:S01]  /*149f0*/  LOP3.LUT R3, R3, R10, RZ, 0x3c, !PT ;  /* 0x0000000a03037212 */ /* 0x000fe200078e3cff */
[----:B0-----:R-:W-:Y:S01]  /*14a00*/  UMOV UR8, UR18 ;  /* 0x0000001200087c82 */ /* 0x001fe20008000000 */
[----:B------:R-:W-:Y:S02]  /*14a10*/  UMOV UR11, UR20 ;  /* 0x00000014000b7c82 */ /* 0x000fe40008000000 */
[----:B------:R0:W-:Y:S02]  /*14a20*/  UTMALDG.3D [UR8], [UR28], desc[UR16] ;  /* 0x000010081c0075b4 */ /* 0x0001e40008011000 */
[----:B0-----:R-:W-:Y:S05]  /*14a30*/  @P3 BRA `(.L_x_477) ;  /* 0xfffffffc00443947 */ /* 0x001fea000383ffff */
.L_x_473:
[----:B------:R-:W-:Y:S05]  /*14a40*/  BSYNC B1 ;  /* 0x0000000000017941 */ /* 0x000fea0003800000 */
.L_x_472:
[----:B------:R-:W2:Y:S01]  /*14a50*/  LDL.LU R14, [R1+0x64] ;  /* 0x00006400010e7983 */ /* 0x000ea20000300800 */
[----:B------:R-:W-:Y:S01]  /*14a60*/  LOP3.LUT P1, RZ, R8, 0xff, RZ, 0xc0, !PT ;  /* 0x000000ff08ff7812 */ /* 0x000fe2000782c0ff */
[----:B------:R-:W-:Y:S01]  /*14a70*/  VIADD R6, R6, UR19 ;  /* 0x0000001306067c36 */ /* 0x000fe20008000000 */
[----:B------:R-:W-:Y:S01]  /*14a80*/  ULDC.64 UR8, c[0x0][0x650] ;  /* 0x0001940000087ab9 */ /* 0x000fe20000000a00 */
[----:B------:R-:W3:Y:S01]  /*14a90*/  LDL.LU R12, [R1+0x78] ;  /* 0x00007800010c7983 */ /* 0x000ee20000300800 */
[----:B------:R-:W-:Y:S01]  /*14aa0*/  UISETP.GE.U32.AND UP0, UPT, UR19, 0x5, UPT ;  /* 0x000000051300788c */ /* 0x000fe2000bf06070 */
[----:B------:R-:W-:Y:S01]  /*14ab0*/  BSSY B1, `(.L_x_478) ;  /* 0x0000071000017945 */ /* 0x000fe20003800000 */
[----:B------:R-:W-:Y:S01]  /*14ac0*/  IMAD.MOV.U32 R4, RZ, RZ, -0x1 ;  /* 0xffffffffff047424 */ /* 0x000fe200078e00ff */
[----:B------:R-:W-:Y:S01]  /*14ad0*/  PRMT R8, RZ, 0x7610, R8 ;  /* 0x00007610ff087816 */ /* 0x000fe20000000008 */
[----:B------:R-:W-:Y:S02]  /*14ae0*/  IMAD.MOV.U32 R9, RZ, RZ, -0x1 ;  /* 0xffffffffff097424 */ /* 0x000fe400078e00ff */
[----:B------:R-:W-:-:S03]  /*14af0*/  PLOP3.LUT P3, PT, PT, PT, UP0, 0x80, 0x0 ;  /* 0x000000000000781c */ /* 0x000fc60003f6f008 */
[----:B------:R-:W0:Y:S01]  /*14b00*/  @P1 S2R R3, SR_CgaCtaId ;  /* 0x0000000000031919 */ /* 0x000e220000008800 */
[----:B------:R-:W-:-:S04]  /*14b10*/  @P1 MOV R2, 0x400 ;  /* 0x0000040000021802 */ /* 0x000fc80000000f00 */
[----:B0-----:R-:W-:-:S04]  /*14b20*/  @P1 LEA R2, R3, R2, 0x18 ;  /* 0x0000000203021211 */ /* 0x001fc800078ec0ff */
[----:B------:R0:W-:Y:S01]  /*14b30*/  @P1 SYNCS.ARRIVE.TRANS64.A1T0 RZ, [R2+URZ+0x68], RZ ;  /* 0x000068ff02ff19a7 */ /* 0x0001e2000810003f */
[----:B------:R-:W-:Y:S01]  /*14b40*/  ISETP.GT.U32.AND P1, PT, R6, 0x4, PT ;  /* 0x000000040600780c */ /* 0x000fe20003f24070 */
[----:B0-----:R-:W-:-:S05]  /*14b50*/  IMAD.U32 R2, RZ, RZ, UR19 ;  /* 0x00000013ff027e24 */ /* 0x001fca000f8e00ff */
[----:B------:R-:W-:Y:S01]  /*14b60*/  ISETP.LT.U32.AND P1, PT, R2, 0x5, P1 ;  /* 0x000000050200780c */ /* 0x000fe20000f21070 */
[----:B------:R-:W-:-:S05]  /*14b70*/  IMAD.WIDE.U32 R2, R6, -0x33333333, RZ ;  /* 0xcccccccd06027825 */ /* 0x000fca00078e00ff */
[----:B------:R-:W-:Y:S02]  /*14b80*/  SHF.R.U32.HI R5, RZ, 0x2, R3 ;  /* 0x00000002ff057819 */ /* 0x000fe40000011603 */
[----:B------:R-:W-:Y:S02]  /*14b90*/  SEL R3, RZ, 0x1, !P1 ;  /* 0x00000001ff037807 */ /* 0x000fe40004800000 */
[----:B------:R-:W-:Y:S01]  /*14ba0*/  PRMT R2, RZ, 0x7610, R2 ;  /* 0x00007610ff027816 */ /* 0x000fe20000000002 */
[----:B------:R-:W-:Y:S01]  /*14bb0*/  IMAD R6, R5, -0x5, R6 ;  /* 0xfffffffb05067824 */ /* 0x000fe200078e0206 */
[----:B------:R-:W-:-:S04]  /*14bc0*/  LOP3.LUT R0, R0, R3, RZ, 0x3c, !PT ;  /* 0x0000000300007212 */ /* 0x000fc800078e3cff */
[----:B------:R-:W-:Y:S01]  /*14bd0*/  @P3 LOP3.LUT R0, R0, 0x1, R5, 0x78, !PT ;  /* 0x0000000100003812 */ /* 0x000fe200078e7805 */
[----:B------:R-:W-:Y:S01]  /*14be0*/  IMAD.MOV.U32 R5, RZ, RZ, -0x1 ;  /* 0xffffffffff057424 */ /* 0x000fe200078e00ff */
[----:B---3--:R-:W-:-:S04]  /*14bf0*/  IADD3 R12, P1, R12, UR22, RZ ;  /* 0x000000160c0c7c10 */ /* 0x008fc8000ff3e0ff */
[----:B--2---:R-:W-:Y:S01]  /*14c00*/  IADD3.X R14, R14, UR13, RZ, P1, !PT ;  /* 0x0000000d0e0e7c10 */ /* 0x004fe20008ffe4ff */
[----:B------:R0:W-:Y:S01]  /*14c10*/  STL [R1+0x78], R12 ;  /* 0x0000780c01007387 */ /* 0x0001e20000100800 */
[----:B------:R-:W-:-:S03]  /*14c20*/  ISETP.GE.U32.AND P1, PT, R12, UR8, PT ;  /* 0x000000080c007c0c */ /* 0x000fc6000bf26070 */
[----:B------:R0:W-:Y:S01]  /*14c30*/  STL [R1+0x64], R14 ;  /* 0x0000640e01007387 */ /* 0x0001e20000100800 */
[----:B------:R-:W-:-:S13]  /*14c40*/  ISETP.GE.U32.AND.EX P1, PT, R14, UR9, PT, P1 ;  /* 0x000000090e007c0c */ /* 0x000fda000bf26110 */
[----:B0-----:R-:W-:Y:S05]  /*14c50*/  @P1 BRA `(.L_x_479) ;  /* 0x0000000400581947 */ /* 0x001fea0003800000 */
[----:B------:R-:W0:Y:S01]  /*14c60*/  S2R R7, SR_CTAID.X ;  /* 0x0000000000077919 */ /* 0x000e220000002500 */
[----:B------:R-:W1:Y:S01]  /*14c70*/  LDC R15, c[0x0][0x65c] ;  /* 0x00019700ff0f7b82 */ /* 0x000e620000000800 */
[----:B------:R-:W-:Y:S01]  /*14c80*/  ULDC UR7, c[0x0][0x150] ;  /* 0x0000540000077ab9 */ /* 0x000fe20000000800 */
[----:B------:R-:W-:Y:S01]  /*14c90*/  ULDC.64 UR8, c[0x0][0x628] ;  /* 0x00018a0000087ab9 */ /* 0x000fe20000000a00 */
[----:B------:R-:W2:Y:S01]  /*14ca0*/  S2R R5, SR_CTAID.Y ;  /* 0x0000000000057919 */ /* 0x000ea20000002600 */
[----:B------:R-:W-:Y:S01]  /*14cb0*/  ISETP.NE.U32.AND P1, PT, RZ, UR8, PT ;  /* 0x00000008ff007c0c */ /* 0x000fe2000bf25070 */
[----:B------:R-:W-:-:S03]  /*14cc0*/  ULDC UR10, c[0x0][0x630] ;  /* 0x00018c00000a7ab9 */ /* 0x000fc60000000800 */
[----:B------:R-:W3:Y:S01]  /*14cd0*/  LDC R4, c[0x0][0x144] ;  /* 0x00005100ff047b82 */ /* 0x000ee20000000800 */
[----:B------:R-:W-:-:S07]  /*14ce0*/  ISETP.NE.AND.EX P1, PT, RZ, UR9, PT, P1 ;  /* 0x00000009ff007c0c */ /* 0x000fce000bf25310 */
[----:B------:R-:W4:Y:S01]  /*14cf0*/  LDC R10, c[0x0][0x148] ;  /* 0x00005200ff0a7b82 */ /* 0x000f220000000800 */
[----:B-1----:R-:W-:Y:S02]  /*14d00*/  ISETP.NE.AND P4, PT, R15, 0x1, PT ;  /* 0x000000010f00780c */ /* 0x002fe40003f85270 */
[----:B0-----:R-:W-:Y:S02]  /*14d10*/  I2FP.F32.U32 R2, R7 ;  /* 0x0000000700027245 */ /* 0x001fe40000201000 */
[----:B--2---:R-:W-:-:S03]  /*14d20*/  I2FP.F32.U32 R3, R5 ;  /* 0x0000000500037245 */ /* 0x004fc60000201000 */
[----:B------:R-:W-:Y:S01]  /*14d30*/  FMUL R2, R2, UR7 ;  /* 0x0000000702027c20 */ /* 0x000fe20008400000 */
[----:B------:R-:W-:Y:S02]  /*14d40*/  ULDC UR7, c[0x0][0x154] ;  /* 0x0000550000077ab9 */ /* 0x000fe40000000800 */
[----:B------:R-:W-:-:S03]  /*14d50*/  FMUL R9, R3, UR7 ;  /* 0x0000000703097c20 */ /* 0x000fc60008400000 */
[----:B------:R-:W0:Y:S08]  /*14d60*/  F2I.U32.TRUNC.NTZ R2, R2 ;  /* 0x0000000200027305 */ /* 0x000e30000020f000 */
[----:B------:R-:W1:Y:S01]  /*14d70*/  F2I.U32.TRUNC.NTZ R9, R9 ;  /* 0x0000000900097305 */ /* 0x000e62000020f000 */
[----:B0-----:R-:W-:Y:S02]  /*14d80*/  IMAD.MOV R3, RZ, RZ, -R2 ;  /* 0x000000ffff037224 */ /* 0x001fe400078e0a02 */
[----:B------:R-:W-:-:S02]  /*14d90*/  IMAD.MOV.U32 R2, RZ, RZ, R12 ;  /* 0x000000ffff027224 */ /* 0x000fc400078e000c */
[----:B---3--:R-:W-:Y:S02]  /*14da0*/  IMAD R7, R4, R3, R7 ;  /* 0x0000000304077224 */ /* 0x008fe400078e0207 */
[----:B-1----:R-:W-:-:S04]  /*14db0*/  IMAD.MOV R3, RZ, RZ, -R9 ;  /* 0x000000ffff037224 */ /* 0x002fc800078e0a09 */
[----:B----4-:R-:W-:Y:S02]  /*14dc0*/  @P4 IMAD R7, R10, R3, R5 ;  /* 0x000000030a074224 */ /* 0x010fe400078e0205 */
[----:B------:R-:W-:Y:S01]  /*14dd0*/  IMAD.MOV.U32 R3, RZ, RZ, R14 ;  /* 0x000000ffff037224 */ /* 0x000fe200078e000e */
[----:B------:R-:W-:Y:S06]  /*14de0*/  @!P1 BRA `(.L_x_480) ;  /* 0x0000000000289947 */ /* 0x000fec0003800000 */
[----:B------:R-:W-:Y:S02]  /*14df0*/  ULDC UR7, c[0x0][0x634] ;  /* 0x00018d0000077ab9 */ /* 0x000fe40000000800 */
[----:B------:R-:W-:-:S05]  /*14e00*/  IADD3 R3, P1, R12, UR7, RZ ;  /* 0x000000070c037c10 */ /* 0x000fca000ff3e0ff */
[----:B------:R-:W-:-:S04]  /*14e10*/  IMAD.X R9, RZ, RZ, R14, P1 ;  /* 0x000000ffff097224 */ /* 0x000fc800008e060e */
[----:B------:R-:W-:-:S04]  /*14e20*/  IMAD.WIDE.U32 R4, R9, UR8, RZ ;  /* 0x0000000809047c25 */ /* 0x000fc8000f8e00ff */
[----:B------:R-:W-:-:S04]  /*14e30*/  IMAD.WIDE.U32 R4, P1, R3, UR9, R4 ;  /* 0x0000000903047c25 */ /* 0x000fc8000f820004 */
[----:B------:R-:W-:-:S04]  /*14e40*/  IMAD.WIDE.U32 R2, R3, UR8, RZ ;  /* 0x0000000803027c25 */ /* 0x000fc8000f8e00ff */
[----:B------:R-:W-:Y:S01]  /*14e50*/  IMAD.MOV.U32 R2, RZ, RZ, R5 ;  /* 0x000000ffff027224 */ /* 0x000fe200078e0005 */
[----:B------:R-:W-:Y:S01]  /*14e60*/  IADD3 RZ, P3, R3, R4, RZ ;  /* 0x0000000403ff7210 */ /* 0x000fe20007f7e0ff */
[----:B------:R-:W-:-:S04]  /*14e70*/  IMAD.X R3, RZ, RZ, RZ, P1 ;  /* 0x000000ffff037224 */ /* 0x000fc800008e06ff */
[----:B------:R-:W-:-:S08]  /*14e80*/  IMAD.WIDE.U32.X R2, R9, UR9, R2, P3 ;  /* 0x0000000909027c25 */ /* 0x000fd000098e0402 */
.L_x_480:
[--C-:B------:R-:W-:Y:S01]  /*14e90*/  SHF.R.U64 R9, R2, UR10, R3.reuse ;  /* 0x0000000a02097c19 */ /* 0x100fe20008001203 */
[----:B------:R-:W-:Y:S01]  /*14ea0*/  ULDC.64 UR8, c[0x0][0x620] ;  /* 0x0001880000087ab9 */ /* 0x000fe20000000a00 */
[----:B------:R-:W-:Y:S01]  /*14eb0*/  SHF.R.U32.HI R2, RZ, UR10, R3 ;  /* 0x0000000aff027c19 */ /* 0x000fe20008011603 */
[----:B------:R-:W-:Y:S01]  /*14ec0*/  IMAD.MOV.U32 R3, RZ, RZ, R14 ;  /* 0x000000ffff037224 */ /* 0x000fe200078e000e */
[----:B------:R-:W-:Y:S01]  /*14ed0*/  IADD3 R11, P1, RZ, -R9, RZ ;  /* 0x80000009ff0b7210 */ /* 0x000fe20007f3e0ff */
[----:B------:R-:W-:-:S04]  /*14ee0*/  ULDC UR7, c[0x0][0x618] ;  /* 0x0001860000077ab9 */ /* 0x000fc80000000800 */
[----:B------:R-:W-:-:S04]  /*14ef0*/  IMAD.X R2, RZ, RZ, ~R2, P1 ;  /* 0x000000ffff027224 */ /* 0x000fc800008e0e02 */
[----:B------:R-:W-:-:S04]  /*14f00*/  IMAD R2, R2, UR8, RZ ;  /* 0x0000000802027c24 */ /* 0x000fc8000f8e02ff */
[----:B------:R-:W-:Y:S02]  /*14f10*/  IMAD R5, R11, UR9, R2 ;  /* 0x000000090b057c24 */ /* 0x000fe4000f8e0202 */
[----:B------:R-:W-:-:S04]  /*14f20*/  IMAD.MOV.U32 R2, RZ, RZ, R12 ;  /* 0x000000ffff027224 */ /* 0x000fc800078e000c */
[----:B------:R-:W-:Y:S01]  /*14f30*/  IMAD.WIDE.U32 R2, R11, UR8, R2 ;  /* 0x000000080b027c25 */ /* 0x000fe2000f8e0002 */
[----:B------:R-:W-:Y:S02]  /*14f40*/  ULDC.64 UR8, c[0x0][0x640] ;  /* 0x0001900000087ab9 */ /* 0x000fe40000000a00 */
[----:B------:R-:W-:Y:S01]  /*14f50*/  ISETP.NE.U32.AND P1, PT, RZ, UR8, PT ;  /* 0x00000008ff007c0c */ /* 0x000fe2000bf25070 */
[----:B------:R-:W-:-:S03]  /*14f60*/  IMAD.IADD R3, R3, 0x1, R5 ;  /* 0x0000000103037824 */ /* 0x000fc600078e0205 */
[----:B------:R-:W-:Y:S02]  /*14f70*/  ISETP.NE.AND.EX P1, PT, RZ, UR9, PT, P1 ;  /* 0x00000009ff007c0c */ /* 0x000fe4000bf25310 */
[--C-:B------:R-:W-:Y:S02]  /*14f80*/  SHF.R.U64 R10, R2, UR7, R3.reuse ;  /* 0x00000007020a7c19 */ /* 0x100fe40008001203 */
[----:B------:R-:W-:Y:S01]  /*14f90*/  SHF.R.U32.HI R3, RZ, UR7, R3 ;  /* 0x00000007ff037c19 */ /* 0x000fe20008011603 */
[----:B------:R-:W-:-:S03]  /*14fa0*/  ULDC UR7, c[0x0][0x608] ;  /* 0x0001820000077ab9 */ /* 0x000fc60000000800 */
[--C-:B------:R-:W-:Y:S02]  /*14fb0*/  SHF.R.U64 R12, R10, UR7, R3.reuse ;  /* 0x000000070a0c7c19 */ /* 0x100fe40008001203 */
[----:B------:R-:W-:Y:S01]  /*14fc0*/  SHF.R.U32.HI R3, RZ, UR7, R3 ;  /* 0x00000007ff037c19 */ /* 0x000fe20008011603 */
[----:B------:R-:W-:-:S03]  /*14fd0*/  ULDC UR7, c[0x0][0x658] ;  /* 0x0001960000077ab9 */ /* 0x000fc60000000800 */
[--C-:B------:R-:W-:Y:S02]  /*14fe0*/  SHF.R.U64 R11, R12, UR7, R3.reuse ;  /* 0x000000070c0b7c19 */ /* 0x100fe40008001203 */
[----:B------:R-:W-:-:S03]  /*14ff0*/  SHF.R.U32.HI R13, RZ, UR7, R3 ;  /* 0x00000007ff0d7c19 */ /* 0x000fc60008011603 */
[----:B------:R-:W-:Y:S02]  /*15000*/  IMAD.MOV.U32 R2, RZ, RZ, R11 ;  /* 0x000000ffff027224 */ /* 0x000fe400078e000b */
        /* <DEDUP_REMOVED lines=12> */
.L_x_481:
[----:B------:R-:W-:Y:S01]  /*150d0*/  ULDC UR7, c[0x0][0x648] ;  /* 0x0001920000077ab9 */ /* 0x000fe20000000800 */
[----:B------:R-:W-:Y:S02]  /*150e0*/  LOP3.LUT R12, R12, UR6, RZ, 0xc0, !PT ;  /* 0x000000060c0c7c12 */ /* 0x000fe4000f8ec0ff */
[----:B------:R-:W-:Y:S01]  /*150f0*/  SHF.R.U64 R3, R2, UR7, R3 ;  /* 0x0000000702037c19 */ /* 0x000fe20008001203 */
[----:B------:R-:W-:-:S04]  /*15100*/  ULDC UR7, c[0x0][0x638] ;  /* 0x00018e0000077ab9 */ /* 0x000fc80000000800 */
[----:B------:R-:W-:Y:S02]  /*15110*/  IMAD.MOV R2, RZ, RZ, -R3 ;  /* 0x000000ffff027224 */ /* 0x000fe400078e0a03 */
[----:B------:R-:W-:Y:S02]  /*15120*/  IMAD R12, R3, UR5, R12 ;  /* 0x00000005030c7c24 */ /* 0x000fe4000f8e020c */
[----:B------:R-:W-:Y:S01]  /*15130*/  IMAD R11, R2, UR7, R11 ;  /* 0x00000007020b7c24 */ /* 0x000fe2000f8e020b */
[----:B------:R-:W-:Y:S01]  /*15140*/  ULDC UR7, c[0x0][0x610] ;  /* 0x0001840000077ab9 */ /* 0x000fe20000000800 */
[----:B------:R-:W-:Y:S01]  /*15150*/  LOP3.LUT R2, R10, UR4, RZ, 0xc0, !PT ;  /* 0x000000040a027c12 */ /* 0x000fe2000f8ec0ff */
[----:B------:R-:W-:Y:S01]  /*15160*/  IMAD R7, R12, UR7, R7 ;  /* 0x000000070c077c24 */ /* 0x000fe2000f8e0207 */
[----:B------:R-:W-:-:S03]  /*15170*/  ULDC UR7, c[0x0][0x600] ;  /* 0x0001800000077ab9 */ /* 0x000fc60000000800 */
[----:B------:R-:W-:-:S05]  /*15180*/  IMAD R2, R11, UR7, R2 ;  /* 0x000000070b027c24 */ /* 0x000fca000f8e0202 */
[----:B------:R-:W-:Y:S02]  /*15190*/  SEL R4, R2, R7, !P4 ;  /* 0x0000000702047207 */ /* 0x000fe40006000000 */
[----:B------:R-:W-:Y:S01]  /*151a0*/  SEL R5, R7, R2, !P4 ;  /* 0x0000000207057207 */ /* 0x000fe20006000000 */
[----:B------:R-:W-:-:S07]  /*151b0*/  IMAD.MOV.U32 R2, RZ, RZ, 0x1 ;  /* 0x00000001ff027424 */ /* 0x000fce00078e00ff */
.L_x_479:
[----:B------:R-:W-:Y:S05]  /*151c0*/  BSYNC B1 ;  /* 0x0000000000017941 */ /* 0x000fea0003800000 */
.L_x_478:
[----:B------:R-:W-:-:S13]  /*151d0*/  LOP3.LUT P1, RZ, R2, 0xff, RZ, 0xc0, !PT ;  /* 0x000000ff02ff7812 */ /* 0x000fda000782c0ff */
[----:B------:R-:W-:Y:S05]  /*151e0*/  @P1 BRA `(.L_x_482) ;  /* 0xfffffff400241947 */ /* 0x000fea000383ffff */
[----:B------:R-:W-:Y:S05]  /*151f0*/  BSYNC B0 ;  /* 0x0000000000007941 */ /* 0x000fea0003800000 */
.L_x_470:
[----:B------:R-:W-:-:S03]  /*15200*/  UMOV UR7, 0xffffffff ;  /* 0xffffffff00077882 */ /* 0x000fc60000000000 */
[----:B------:R-:W-:Y:S05]  /*15210*/  BRA.DIV UR7, `(.L_x_483) ;  /* 0x0000000607407947 */ /* 0x000fea000b800000 */
[----:B------:R-:W-:-:S13]  /*15220*/  ELECT P6, URZ, PT ;  /* 0x00000000003f782f */ /* 0x000fda00038c0000 */
.L_x_498:
[----:B------:R-:W-:Y:S04]  /*15230*/  BSSY B0, `(.L_x_484) ;  /* 0x0000035000007945 */ /* 0x000fe80003800000 */
[----:B------:R-:W-:Y:S05]  /*15240*/  @!P6 BRA `(.L_x_485) ;  /* 0x0000000000cce947 */ /* 0x000fea0003800000 */
[----:B------:R-:W-:-:S04]  /*15250*/  ULOP3.LUT UR7, UR38, 0x2, URZ, 0xfc, !UPT ;  /* 0x0000000226077892 */ /* 0x000fc8000f8efc3f */
[----:B------:R-:W-:-:S06]  /*15260*/  UISETP.NE.AND UP0, UPT, UR7, 0x3, UPT ;  /* 0x000000030700788c */ /* 0x000fcc000bf05270 */
[----:B------:R-:W-:-:S13]  /*15270*/  PLOP3.LUT P0, PT, PT, PT, UP0, 0x80, 0x0 ;  /* 0x000000000000781c */ /* 0x000fda0003f0f008 */
[----:B------:R-:W-:Y:S05]  /*15280*/  @!P0 BRA `(.L_x_486) ;  /* 0x0000000000048947 */ /* 0x000fea0003800000 */
[----:B------:R-:W-:Y:S01]  /*15290*/  BPT.TRAP 0x1 ;  /* 0x000000040000795c */ /* 0x000fe20000300000 */
.L_x_486:
[----:B------:R-:W0:Y:S01]  /*152a0*/  S2R R3, SR_CgaCtaId ;  /* 0x0000000000037919 */ /* 0x000e220000008800 */
[----:B------:R-:W-:-:S04]  /*152b0*/  MOV R2, 0x400 ;  /* 0x0000040000027802 */ /* 0x000fc80000000f00 */
[----:B0-----:R-:W-:Y:S02]  /*152c0*/  LEA R3, R3, R2, 0x18 ;  /* 0x0000000203037211 */ /* 0x001fe400078ec0ff */
[----:B------:R-:W-:-:S03]  /*152d0*/  SHF.L.U32 R2, R0, 0x1f, RZ ;  /* 0x0000001f00027819 */ /* 0x000fc600000006ff */
[----:B------:R-:W-:-:S04]  /*152e0*/  VIADD R3, R3, 0x28 ;  /* 0x0000002803037836 */ /* 0x000fc80000000000 */
[----:B------:R-:W-:-:S04]  /*152f0*/  IMAD R5, R6, 0x8, R3 ;  /* 0x0000000806057824 */ /* 0x000fc800078e0203 */
[----:B------:R-:W0:Y:S02]  /*15300*/  SYNCS.PHASECHK.TRANS64.TRYWAIT P0, [R5+URZ], R2 ;  /* 0x00000002050075a7 */ /* 0x000e24000800017f */
[----:B0-----:R-:W-:Y:S05]  /*15310*/  @!P0 BRA `(.L_x_487) ;  /* 0x0000000400208947 */ /* 0x001fea0003800000 */
.L_x_499:
[----:B------:R-:W-:-:S05]  /*15320*/  VIADD R6, R6, 0x1 ;  /* 0x0000000106067836 */ /* 0x000fca0000000000 */
[----:B------:R-:W-:-:S04]  /*15330*/  ISETP.NE.AND P0, PT, R6, 0x5, PT ;  /* 0x000000050600780c */ /* 0x000fc80003f05270 */
[----:B0-----:R-:W-:Y:S02]  /*15340*/  SEL R5, RZ, 0x1, P0 ;  /* 0x00000001ff057807 */ /* 0x001fe40000000000 */
[----:B------:R-:W-:Y:S02]  /*15350*/  SEL R6, R6, RZ, P0 ;  /* 0x000000ff06067207 */ /* 0x000fe40000000000 */
[----:B------:R-:W-:-:S03]  /*15360*/  LOP3.LUT R5, R0, R5, RZ, 0x3c, !PT ;  /* 0x0000000500057212 */ /* 0x000fc600078e3cff */
[----:B------:R-:W-:Y:S01]  /*15370*/  IMAD R7, R6, 0x8, R3 ;  /* 0x0000000806077824 */ /* 0x000fe200078e0203 */
[----:B------:R-:W-:-:S04]  /*15380*/  SHF.L.U32 R0, R5, 0x1f, RZ ;  /* 0x0000001f05007819 */ /* 0x000fc800000006ff */
[----:B------:R-:W0:Y:S02]  /*15390*/  SYNCS.PHASECHK.TRANS64.TRYWAIT P0, [R7+URZ], R0 ;  /* 0x00000000070075a7 */ /* 0x000e24000800017f */
[----:B0-----:R-:W-:Y:S05]  /*153a0*/  @!P0 BRA `(.L_x_488) ;  /* 0x0000000400108947 */ /* 0x001fea0003800000 */
.L_x_500:
[----:B0-----:R-:W-:-:S05]  /*153b0*/  VIADD R0, R6, 0x1 ;  /* 0x0000000106007836 */ /* 0x001fca0000000000 */
[----:B------:R-:W-:-:S04]  /*153c0*/  ISETP.NE.AND P0, PT, R0, 0x5, PT ;  /* 0x000000050000780c */ /* 0x000fc80003f05270 */
[----:B------:R-:W-:Y:S02]  /*153d0*/  SEL R2, RZ, 0x1, P0 ;  /* 0x00000001ff027807 */ /* 0x000fe40000000000 */
[----:B------:R-:W-:Y:S02]  /*153e0*/  SEL R4, R0, RZ, P0 ;  /* 0x000000ff00047207 */ /* 0x000fe40000000000 */
[----:B------:R-:W-:-:S03]  /*153f0*/  LOP3.LUT R5, R5, R2, RZ, 0x3c, !PT ;  /* 0x0000000205057212 */ /* 0x000fc600078e3cff */
[----:B------:R-:W-:Y:S01]  /*15400*/  IMAD R7, R4, 0x8, R3 ;  /* 0x0000000804077824 */ /* 0x000fe200078e0203 */
[----:B------:R-:W-:-:S04]  /*15410*/  SHF.L.U32 R0, R5, 0x1f, RZ ;  /* 0x0000001f05007819 */ /* 0x000fc800000006ff */
[----:B------:R-:W0:Y:S02]  /*15420*/  SYNCS.PHASECHK.TRANS64.TRYWAIT P0, [R7+URZ], R0 ;  /* 0x00000000070075a7 */ /* 0x000e24000800017f */
[----:B0-----:R-:W-:Y:S05]  /*15430*/  @!P0 BRA `(.L_x_489) ;  /* 0x0000000400008947 */ /* 0x001fea0003800000 */
.L_x_501:
        /* <DEDUP_REMOVED lines=9> */
.L_x_502:
[----:B0-----:R-:W-:-:S05]  /*154d0*/  VIADD R0, R4, 0x1 ;  /* 0x0000000104007836 */ /* 0x001fca0000000000 */
[----:B------:R-:W-:-:S04]  /*154e0*/  ISETP.NE.AND P0, PT, R0, 0x5, PT ;  /* 0x000000050000780c */ /* 0x000fc80003f05270 */
[----:B------:R-:W-:Y:S02]  /*154f0*/  SEL R2, RZ, 0x1, P0 ;  /* 0x00000001ff027807 */ /* 0x000fe40000000000 */
[----:B------:R-:W-:Y:S02]  /*15500*/  SEL R0, R0, RZ, P0 ;  /* 0x000000ff00007207 */ /* 0x000fe40000000000 */
[----:B------:R-:W-:-:S03]  /*15510*/  LOP3.LUT R2, R5, R2, RZ, 0x3c, !PT ;  /* 0x0000000205027212 */ /* 0x000fc600078e3cff */
[----:B------:R-:W-:Y:S01]  /*15520*/  IMAD R3, R0, 0x8, R3 ;  /* 0x0000000800037824 */ /* 0x000fe200078e0203 */
[----:B------:R-:W-:-:S07]  /*15530*/  SHF.L.U32 R0, R2, 0x1f, RZ ;  /* 0x0000001f02007819 */ /* 0x000fce00000006ff */
.L_x_491:
[----:B0-----:R0:W1:Y:S02]  /*15540*/  SYNCS.PHASECHK.TRANS64.TRYWAIT P0, [R3+URZ], R0 ;  /* 0x00000000030075a7 */ /* 0x001064000800017f */
[----:B-1----:R-:W-:Y:S05]  /*15550*/  @!P0 NANOSLEEP.SYNCS 0x989680 ;  /* 0x009896800000895d */ /* 0x002fea0003900000 */
[----:B------:R-:W1:Y:S02]  /*15560*/  @!P0 SYNCS.PHASECHK.TRANS64 P0, [R3+URZ], R0 ;  /* 0x00000000030085a7 */ /* 0x000e64000800007f */
[----:B-1----:R-:W-:Y:S05]  /*15570*/  @!P0 BRA `(.L_x_491) ;  /* 0xfffffffc00f08947 */ /* 0x002fea000383ffff */
.L_x_485:
[----:B------:R-:W-:Y:S05]  /*15580*/  BSYNC B0 ;  /* 0x0000000000007941 */ /* 0x000fea0003800000 */
.L_x_484:
[----:B------:R-:W-:Y:S05]  /*15590*/  EXIT ;  /* 0x000000000000794d */ /* 0x000fea0003800000 */
.L_x_17:
[----:B-1----:R1:W4:Y:S02]  /*155a0*/  SYNCS.PHASECHK.TRANS64.TRYWAIT P1, [R3+URZ], R0 ;  /* 0x00000000030075a7 */ /* 0x002324000802017f */
[----:B----4-:R-:W-:Y:S05]  /*155b0*/  @!P1 NANOSLEEP.SYNCS 0x989680 ;  /* 0x009896800000995d */ /* 0x010fea0003900000 */
[----:B------:R-:W4:Y:S02]  /*155c0*/  @!P1 SYNCS.PHASECHK.TRANS64 P1, [R3+URZ], R0 ;  /* 0x00000000030095a7 */ /* 0x000f24000802007f */
[----:B----4-:R-:W-:Y:S05]  /*155d0*/  @!P1 BRA `(.L_x_17) ;  /* 0xfffffffc00f09947 */ /* 0x010fea000383ffff */
[----:B------:R-:W-:Y:S05]  /*155e0*/  BRA `(.L_x_16) ;  /* 0xfffffebc00447947 */ /* 0x000fea000383ffff */
.L_x_22:
[----:B-1----:R-:W-:-:S04]  /*155f0*/  IMAD.U32 R5, RZ, RZ, UR4 ;  /* 0x00000004ff057e24 */ /* 0x002fc8000f8e00ff */
[----:B------:R1:W2:Y:S03]  /*15600*/  SYNCS.PHASECHK.TRANS64.TRYWAIT P1, [R5+URZ], R4 ;  /* 0x00000004050075a7 */ /* 0x0002a6000802017f */
[----:B--2---:R-:W-:Y:S05]  /*15610*/  @!P1 NANOSLEEP.SYNCS 0x989680 ;  /* 0x009896800000995d */ /* 0x004fea0003900000 */
[----:B------:R-:W2:Y:S02]  /*15620*/  @!P1 SYNCS.PHASECHK.TRANS64 P1, [R5+URZ], R4 ;  /* 0x00000004050095a7 */ /* 0x000ea4000802007f */
[----:B--2---:R-:W-:Y:S05]  /*15630*/  @!P1 BRA `(.L_x_22) ;  /* 0xfffffffc00ec9947 */ /* 0x004fea000383ffff */
[----:B------:R-:W-:Y:S05]  /*15640*/  BRA `(.L_x_21) ;  /* 0xfffffed4005c7947 */ /* 0x000fea000383ffff */
.L_x_471:
[----:B------:R-:W-:Y:S01]  /*15650*/  BSSY B1, `(.L_x_492) ;  /* 0x0000006000017945 */ /* 0x000fe20003800000 */
[----:B------:R-:W-:-:S07]  /*15660*/  IMAD.MOV.U32 R15, RZ, RZ, -0x1 ;  /* 0xffffffffff0f7424 */ /* 0x000fce00078e00ff */
[----:B------:R-:W-:Y:S05]  /*15670*/  WARPSYNC.COLLECTIVE R15, `(.L_x_493) ;  /* 0x000000000f0c7348 */ /* 0x000fea0003c00000 */
[----:B------:R-:W-:Y:S02]  /*15680*/  ELECT P6, UR62, PT ;  /* 0x00000000003e782f */ /* 0x000fe400038c0000 */
[----:B------:R-:W-:Y:S01]  /*15690*/  MOV R14, UR62 ;  /* 0x0000003e000e7c02 */ /* 0x000fe20008000f00 */
[----:B------:R-:W-:Y:S10]  /*156a0*/  ENDCOLLECTIVE ;  /* 0x000000000000791b */ /* 0x000ff40003800000 */
.L_x_493:
[----:B------:R-:W-:Y:S05]  /*156b0*/  BSYNC B1 ;  /* 0x0000000000017941 */ /* 0x000fea0003800000 */
.L_x_492:
[----:B------:R-:W-:Y:S05]  /*156c0*/  BRA `(.L_x_494) ;  /* 0xffffffec00f87947 */ /* 0x000fea000383ffff */
.L_x_474:
[----:B-1----:R1:W2:Y:S02]  /*156d0*/  SYNCS.PHASECHK.TRANS64.TRYWAIT P1, [R12+URZ+0x28], R7 ;  /* 0x000028070c0075a7 */ /* 0x0022a4000802017f */
[----:B--2---:R-:W-:Y:S05]  /*156e0*/  @!P1 NANOSLEEP.SYNCS 0x989680 ;  /* 0x009896800000995d */ /* 0x004fea0003900000 */
[----:B------:R-:W2:Y:S02]  /*156f0*/  @!P1 SYNCS.PHASECHK.TRANS64 P1, [R12+URZ+0x28], R7 ;  /* 0x000028070c0095a7 */ /* 0x000ea4000802007f */
[----:B--2---:R-:W-:Y:S05]  /*15700*/  @!P1 BRA `(.L_x_474) ;  /* 0xfffffffc00f09947 */ /* 0x004fea000383ffff */
[----:B------:R-:W-:Y:S05]  /*15710*/  BRA `(.L_x_495) ;  /* 0xfffffff0002c7947 */ /* 0x000fea000383ffff */
.L_x_483:
[----:B------:R-:W-:Y:S01]  /*15720*/  BSSY B0, `(.L_x_496) ;  /* 0x0000006000007945 */ /* 0x000fe20003800000 */
[----:B------:R-:W-:-:S07]  /*15730*/  IMAD.MOV.U32 R15, RZ, RZ, -0x1 ;  /* 0xffffffffff0f7424 */ /* 0x000fce00078e00ff */
[----:B------:R-:W-:Y:S05]  /*15740*/  WARPSYNC.COLLECTIVE R15, `(.L_x_497) ;  /* 0x000000000f0c7348 */ /* 0x000fea0003c00000 */
[----:B------:R-:W-:Y:S02]  /*15750*/  ELECT P6, UR62, PT ;  /* 0x00000000003e782f */ /* 0x000fe400038c0000 */
[----:B------:R-:W-:Y:S01]  /*15760*/  MOV R14, UR62 ;  /* 0x0000003e000e7c02 */ /* 0x000fe20008000f00 */
[----:B------:R-:W-:Y:S10]  /*15770*/  ENDCOLLECTIVE ;  /* 0x000000000000791b */ /* 0x000ff40003800000 */
.L_x_497:
[----:B------:R-:W-:Y:S05]  /*15780*/  BSYNC B0 ;  /* 0x0000000000007941 */ /* 0x000fea0003800000 */
.L_x_496:
[----:B------:R-:W-:Y:S05]  /*15790*/  BRA `(.L_x_498) ;  /* 0xfffffff800a47947 */ /* 0x000fea000383ffff */
.L_x_487:
[----:B0-----:R0:W1:Y:S02]  /*157a0*/  SYNCS.PHASECHK.TRANS64.TRYWAIT P0, [R5+URZ], R2 ;  /* 0x00000002050075a7 */ /* 0x001064000800017f */
[----:B-1----:R-:W-:Y:S05]  /*157b0*/  @!P0 NANOSLEEP.SYNCS 0x989680 ;  /* 0x009896800000895d */ /* 0x002fea0003900000 */
[----:B------:R-:W1:Y:S02]  /*157c0*/  @!P0 SYNCS.PHASECHK.TRANS64 P0, [R5+URZ], R2 ;  /* 0x00000002050085a7 */ /* 0x000e64000800007f */
[----:B-1----:R-:W-:Y:S05]  /*157d0*/  @!P0 BRA `(.L_x_487) ;  /* 0xfffffffc00f08947 */ /* 0x002fea000383ffff */
[----:B------:R-:W-:Y:S05]  /*157e0*/  BRA `(.L_x_499) ;  /* 0xfffffff800cc7947 */ /* 0x000fea000383ffff */
.L_x_488:
[----:B0-----:R0:W1:Y:S02]  /*157f0*/  SYNCS.PHASECHK.TRANS64.TRYWAIT P0, [R7+URZ], R0 ;  /* 0x00000000070075a7 */ /* 0x001064000800017f */
[----:B-1----:R-:W-:Y:S05]  /*15800*/  @!P0 NANOSLEEP.SYNCS 0x989680 ;  /* 0x009896800000895d */ /* 0x002fea0003900000 */
[----:B------:R-:W1:Y:S02]  /*15810*/  @!P0 SYNCS.PHASECHK.TRANS64 P0, [R7+URZ], R0 ;  /* 0x00000000070085a7 */ /* 0x000e64000800007f */
[----:B-1----:R-:W-:Y:S05]  /*15820*/  @!P0 BRA `(.L_x_488) ;  /* 0xfffffffc00f08947 */ /* 0x002fea000383ffff */
[----:B------:R-:W-:Y:S05]  /*15830*/  BRA `(.L_x_500) ;  /* 0xfffffff800dc7947 */ /* 0x000fea000383ffff */
.L_x_489:
[----:B0-----:R0:W1:Y:S02]  /*15840*/  SYNCS.PHASECHK.TRANS64.TRYWAIT P0, [R7+URZ], R0 ;  /* 0x00000000070075a7 */ /* 0x001064000800017f */
[----:B-1----:R-:W-:Y:S05]  /*15850*/  @!P0 NANOSLEEP.SYNCS 0x989680 ;  /* 0x009896800000895d */ /* 0x002fea0003900000 */
[----:B------:R-:W1:Y:S02]  /*15860*/  @!P0 SYNCS.PHASECHK.TRANS64 P0, [R7+URZ], R0 ;  /* 0x00000000070085a7 */ /* 0x000e64000800007f */
[----:B-1----:R-:W-:Y:S05]  /*15870*/  @!P0 BRA `(.L_x_489) ;  /* 0xfffffffc00f08947 */ /* 0x002fea000383ffff */
[----:B------:R-:W-:Y:S05]  /*15880*/  BRA `(.L_x_501) ;  /* 0xfffffff800ec7947 */ /* 0x000fea000383ffff */
.L_x_490:
[----:B0-----:R0:W1:Y:S02]  /*15890*/  SYNCS.PHASECHK.TRANS64.TRYWAIT P0, [R7+URZ], R0 ;  /* 0x00000000070075a7 */ /* 0x001064000800017f */
[----:B-1----:R-:W-:Y:S05]  /*158a0*/  @!P0 NANOSLEEP.SYNCS 0x989680 ;  /* 0x009896800000895d */ /* 0x002fea0003900000 */
[----:B------:R-:W1:Y:S02]  /*158b0*/  @!P0 SYNCS.PHASECHK.TRANS64 P0, [R7+URZ], R0 ;  /* 0x00000000070085a7 */ /* 0x000e64000800007f */
[----:B-1----:R-:W-:Y:S05]  /*158c0*/  @!P0 BRA `(.L_x_490) ;  /* 0xfffffffc00f08947 */ /* 0x002fea000383ffff */
[----:B------:R-:W-:Y:S05]  /*158d0*/  BRA `(.L_x_502) ;  /* 0xfffffff800fc7947 */ /* 0x000fea000383ffff */
.L_x_503:
[----:B------:R-:W-:-:S00]  /*158e0*/  BRA `(.L_x_503) ;  /* 0xfffffffc00fc7947 */ /* 0x000fc0000383ffff */
[----:B------:R-:W-:-:S00]  /*158f0*/  NOP ;  /* 0x0000000000007918 */ /* 0x000fc00000000000 */
        /* <DEDUP_REMOVED lines=8> */
.L_x_504:


//--------------------- .nv.global.init           --------------------------
	.section	.nv.global.init,"aw",@progbits
.nv.global.init:
	.type		$str$22,@object
	.size		$str$22,($str$23 - $str$22)
$str$22:
        /*0000*/ 	.byte	0x6b, 0x5f, 0x74, 0x69, 0x6c, 0x65, 0x5f, 0x63, 0x6f, 0x75, 0x6e, 0x74, 0x20, 0x3e, 0x3d, 0x20
        /*0010*/ 	.byte	0x31, 0x00
	.type		$str$23,@object
	.size		$str$23,(__unnamed_1 - $str$23)
$str$23:
        /*0012*/ 	.byte	0x2f, 0x74, 0x6d, 0x70, 0x2f, 0x63, 0x75, 0x74, 0x6c, 0x61, 0x73, 0x73, 0x5f, 0x73, 0x77, 0x65
        /*0022*/ 	.byte	0x65, 0x70, 0x5f, 0x73, 0x72, 0x63, 0x2f, 0x69, 0x6e, 0x63, 0x6c, 0x75, 0x64, 0x65, 0x2f, 0x63
        /*0032*/ 	.byte	0x75, 0x74, 0x6c, 0x61, 0x73, 0x73, 0x2f, 0x67, 0x65, 0x6d, 0x6d, 0x2f, 0x63, 0x6f, 0x6c, 0x6c
        /*0042*/ 	.byte	0x65, 0x63, 0x74, 0x69, 0x76, 0x65, 0x2f, 0x73, 0x6d, 0x39, 0x30, 0x5f, 0x6d, 0x6d, 0x61, 0x5f
        /*0052*/ 	.byte	0x74, 0x6d, 0x61, 0x5f, 0x67, 0x6d, 0x6d, 0x61, 0x5f, 0x73, 0x73, 0x5f, 0x77, 0x61, 0x72, 0x70
        /*0062*/ 	.byte	0x73, 0x70, 0x65, 0x63, 0x69, 0x61, 0x6c, 0x69, 0x7a, 0x65, 0x64, 0x2e, 0x68, 0x70, 0x70, 0x00
	.type		__unnamed_1,@object
	.size		__unnamed_1,(.L_0 - __unnamed_1)
__unnamed_1:
        /* <DEDUP_REMOVED lines=180> */
        /*0bb2*/ 	.byte	0x3a, 0x69, 0x64, 0x65, 0x6e, 0x74, 0x69, 0x74, 0x79, 0x5d, 0x00
.L_0:


//--------------------- .nv.shared._ZN7cutlass13device_kernelINS_4gemm6kernel13GemmUniversalIN4cute5tupleIJiiiiEEENS1_10collective13CollectiveMmaINS1_34MainloopSm90TmaGmmaWarpSpecializedILi5ENS5_IJNS4_1CILi1EEESB_SB_EEENS1_35KernelTmaWarpSpecializedCooperativeEEENS5_IJNSA_ILi512EEENSA_ILi112EEENSA_ILi32EEEEEENS_6half_tENS5_IJlSB_lEEESJ_SK_NS4_8TiledMMAINS4_8MMA_AtomIJNS4_4SM904GMMA25MMA_64x16x16_F32F16F16_SSILNSO_5MajorE0ELSQ_0ELNSO_7ScaleInE1ELSR_1EEEEEENS4_6LayoutINS5_IJNSA_ILi2EEESB_SB_EEENS5_IJSB_NSA_ILi0EEESX_EEEEENS5_IJNS4_10UnderscoreES10_S10_EEEEENS4_13SM90_TMA_LOADENS4_14ComposedLayoutINS4_7SwizzleILi2ELi4ELi3EEENS4_18smem_ptr_flag_bitsILi16EEENSU_INS5_IJNSA_ILi8EEESH_EEENS5_IJSH_SB_EEEEEEEvNS4_8identityES13_S1D_vS1E_EENS_8epilogue10collective6detail29Sm90TmaWarpSpecializedAdapterINS1H_15DefaultEpilogueISJ_SK_SK_NS1G_6thread17LinearCombinationISJ_Li1EffLNS1L_9ScaleType4KindE0ELNS_15FloatRoundStyleE2ESJ_EENS1_15EpilogueDefaultEEEEEvvEEEEvNT_6ParamsE --------------------------
	.section	.nv.shared._ZN7cutlass13device_kernelINS_4gemm6kernel13GemmUniversalIN4cute5tupleIJiiiiEEENS1_10collective13CollectiveMmaINS1_34MainloopSm90TmaGmmaWarpSpecializedILi5ENS5_IJNS4_1CILi1EEESB_SB_EEENS1_35KernelTmaWarpSpecializedCooperativeEEENS5_IJNSA_ILi512EEENSA_ILi112EEENSA_ILi32EEEEEENS_6half_tENS5_IJlSB_lEEESJ_SK_NS4_8TiledMMAINS4_8MMA_AtomIJNS4_4SM904GMMA25MMA_64x16x16_F32F16F16_SSILNSO_5MajorE0ELSQ_0ELNSO_7ScaleInE1ELSR_1EEEEEENS4_6LayoutINS5_IJNSA_ILi2EEESB_SB_EEENS5_IJSB_NSA_ILi0EEESX_EEEEENS5_IJNS4_10UnderscoreES10_S10_EEEEENS4_13SM90_TMA_LOADENS4_14ComposedLayoutINS4_7SwizzleILi2ELi4ELi3EEENS4_18smem_ptr_flag_bitsILi16EEENSU_INS5_IJNSA_ILi8EEESH_EEENS5_IJSH_SB_EEEEEEEvNS4_8identityES13_S1D_vS1E_EENS_8epilogue10collective6detail29Sm90TmaWarpSpecializedAdapterINS1H_15DefaultEpilogueISJ_SK_SK_NS1G_6thread17LinearCombinationISJ_Li1EffLNS1L_9ScaleType4KindE0ELNS_15FloatRoundStyleE2ESJ_EENS1_15EpilogueDefaultEEEEEvvEEEEvNT_6ParamsE,"aw",@nobits
	.sectionflags	@""
	.align	16
	.zero		1024


//--------------------- .nv.shared.reserved.0     --------------------------
	.section	.nv.shared.reserved.0,"aw",@nobits
	.weak		__nv_reservedSMEM_offset_0_alias
	.size		__nv_reservedSMEM_offset_0_alias, 0, 0
	.other		__nv_reservedSMEM_offset_0_alias,@"STO_CUDA_RESERVED_SHARED STV_DEFAULT"
__nv_reservedSMEM_offset_0_alias:
	.zero		0


//--------------------- .nv.global                --------------------------
	.section	.nv.global,"aw",@nobits
.nv.global:
	.type		_ZN40_INTERNAL_8a051134_4_k_cu_93573cff_137094cute1_E,@object
	.size		_ZN40_INTERNAL_8a051134_4_k_cu_93573cff_137094cute1_E,(_ZN40_INTERNAL_8a051134_4_k_cu_93573cff_137094cuda3std3__45__cpo6cbeginE - _ZN40_INTERNAL_8a051134_4_k_cu_93573cff_137094cute1_E)
_ZN40_INTERNAL_8a051134_4_k_cu_93573cff_137094cute1_E:
	.zero		1
	.type		_ZN40_INTERNAL_8a051134_4_k_cu_93573cff_137094cuda3std3__45__cpo6cbeginE,@object
	.size		_ZN40_INTERNAL_8a051134_4_k_cu_93573cff_137094cuda3std3__45__cpo6cbeginE,(_ZN40_INTERNAL_8a051134_4_k_cu_93573cff_137094cuda3std3__48in_placeE - _ZN40_INTERNAL_8a051134_4_k_cu_93573cff_137094cuda3std3__45__cpo6cbeginE)
_ZN40_INTERNAL_8a051134_4_k_cu_93573cff_137094cuda3std3__45__cpo6cbeginE:
	.zero		1
	.type		_ZN40_INTERNAL_8a051134_4_k_cu_93573cff_137094cuda3std3__48in_placeE,@object
	.size		_ZN40_INTERNAL_8a051134_4_k_cu_93573cff_137094cuda3std3__48in_placeE,(_ZN40_INTERNAL_8a051134_4_k_cu_93573cff_137094cuda3std6ranges3__45__cpo9iter_moveE - _ZN40_INTERNAL_8a051134_4_k_cu_93573cff_137094cuda3std3__48in_placeE)
_ZN40_INTERNAL_8a051134_4_k_cu_93573cff_137094cuda3std3__48in_placeE:
	.zero		1
	.type		_ZN40_INTERNAL_8a051134_4_k_cu_93573cff_137094cuda3std6ranges3__45__cpo9iter_moveE,@object
	.size		_ZN40_INTERNAL_8a051134_4_k_cu_93573cff_137094cuda3std6ranges3__45__cpo9iter_moveE,(_ZN40_INTERNAL_8a051134_4_k_cu_93573cff_137094cuda3std3__45__cpo5beginE - _ZN40_INTERNAL_8a051134_4_k_cu_93573cff_137094cuda3std6ranges3__45__cpo9iter_moveE)
_ZN40_INTERNAL_8a051134_4_k_cu_93573cff_137094cuda3std6ranges3__45__cpo9iter_moveE:
	.zero		1
	.type		_ZN40_INTERNAL_8a051134_4_k_cu_93573cff_137094cuda3std3__45__cpo5beginE,@object
	.size		_ZN40_INTERNAL_8a051134_4_k_cu_93573cff_137094cuda3std3__45__cpo5beginE,(_ZN40_INTERNAL_8a051134_4_k_cu_93573cff_137094cuda3std3__442_GLOBAL__N__8a051134_4_k_cu_93573cff_137096ignoreE - _ZN40_INTERNAL_8a051134_4_k_cu_93573cff_137094cuda3std3__45__cpo5beginE)
_ZN40_INTERNAL_8a051134_4_k_cu_93573cff_137094cuda3std3__45__cpo5beginE:
	.zero		1
	.type		_ZN40_INTERNAL_8a051134_4_k_cu_93573cff_137094cuda3std3__442_GLOBAL__N__8a051134_4_k_cu_93573cff_137096ignoreE,@object
	.size		_ZN40_INTERNAL_8a051134_4_k_cu_93573cff_137094cuda3std3__442_GLOBAL__N__8a051134_4_k_cu_93573cff_137096ignoreE,(_ZN40_INTERNAL_8a051134_4_k_cu_93573cff_137094cute7productE - _ZN40_INTERNAL_8a051134_4_k_cu_93573cff_137094cuda3std3__442_GLOBAL__N__8a051134_4_k_cu_93573cff_137096ignoreE)
_ZN40_INTERNAL_8a051134_4_k_cu_93573cff_137094cuda3std3__442_GLOBAL__N__8a051134_4_k_cu_93573cff_137096ignoreE:
	.zero		1
	.type		_ZN40_INTERNAL_8a051134_4_k_cu_93573cff_137094cute7productE,@object
	.size		_ZN40_INTERNAL_8a051134_4_k_cu_93573cff_137094cute7productE,(_ZN40_INTERNAL_8a051134_4_k_cu_93573cff_137094cuda3std3__45__cpo3endE - _ZN40_INTERNAL_8a051134_4_k_cu_93573cff_137094cute7productE)
_ZN40_INTERNAL_8a051134_4_k_cu_93573cff_137094cute7productE:
	.zero		1
	.type		_ZN40_INTERNAL_8a051134_4_k_cu_93573cff_137094cuda3std3__45__cpo3endE,@object
	.size		_ZN40_INTERNAL_8a051134_4_k_cu_93573cff_137094cuda3std3__45__cpo3endE,(_ZN40_INTERNAL_8a051134_4_k_cu_93573cff_137094cuda3std3__419piecewise_constructE - _ZN40_INTERNAL_8a051134_4_k_cu_93573cff_137094cuda3std3__45__cpo3endE)
_ZN40_INTERNAL_8a051134_4_k_cu_93573cff_137094cuda3std3__45__cpo3endE:
	.zero		1
	.type		_ZN40_INTERNAL_8a051134_4_k_cu_93573cff_137094cuda3std3__419piecewise_constructE,@object
	.size		_ZN40_INTERNAL_8a051134_4_k_cu_93573cff_137094cuda3std3__419piecewise_constructE,(_ZN40_INTERNAL_8a051134_4_k_cu_93573cff_137094cuda3std3__45__cpo4cendE - _ZN40_INTERNAL_8a051134_4_k_cu_93573cff_137094cuda3std3__419piecewise_constructE)
_ZN40_INTERNAL_8a051134_4_k_cu_93573cff_137094cuda3std3__419piecewise_constructE:
	.zero		1
	.type		_ZN40_INTERNAL_8a051134_4_k_cu_93573cff_137094cuda3std3__45__cpo4cendE,@object
	.size		_ZN40_INTERNAL_8a051134_4_k_cu_93573cff_137094cuda3std3__45__cpo4cendE,(_ZN40_INTERNAL_8a051134_4_k_cu_93573cff_137094cuda3std6ranges3__45__cpo4swapE - _ZN40_INTERNAL_8a051134_4_k_cu_93573cff_137094cuda3std3__45__cpo4cendE)
_ZN40_INTERNAL_8a051134_4_k_cu_93573cff_137094cuda3std3__45__cpo4cendE:
	.zero		1
	.type		_ZN40_INTERNAL_8a051134_4_k_cu_93573cff_137094cuda3std6ranges3__45__cpo4swapE,@object
	.size		_ZN40_INTERNAL_8a051134_4_k_cu_93573cff_137094cuda3std6ranges3__45__cpo4swapE,(.L_8 - _ZN40_INTERNAL_8a051134_4_k_cu_93573cff_137094cuda3std6ranges3__45__cpo4swapE)
_ZN40_INTERNAL_8a051134_4_k_cu_93573cff_137094cuda3std6ranges3__45__cpo4swapE:
	.zero		1
.L_8:


//--------------------- .nv.constant0._ZN7cutlass13device_kernelINS_4gemm6kernel13GemmUniversalIN4cute5tupleIJiiiiEEENS1_10collective13CollectiveMmaINS1_34MainloopSm90TmaGmmaWarpSpecializedILi5ENS5_IJNS4_1CILi1EEESB_SB_EEENS1_35KernelTmaWarpSpecializedCooperativeEEENS5_IJNSA_ILi512EEENSA_ILi112EEENSA_ILi32EEEEEENS_6half_tENS5_IJlSB_lEEESJ_SK_NS4_8TiledMMAINS4_8MMA_AtomIJNS4_4SM904GMMA25MMA_64x16x16_F32F16F16_SSILNSO_5MajorE0ELSQ_0ELNSO_7ScaleInE1ELSR_1EEEEEENS4_6LayoutINS5_IJNSA_ILi2EEESB_SB_EEENS5_IJSB_NSA_ILi0EEESX_EEEEENS5_IJNS4_10UnderscoreES10_S10_EEEEENS4_13SM90_TMA_LOADENS4_14ComposedLayoutINS4_7SwizzleILi2ELi4ELi3EEENS4_18smem_ptr_flag_bitsILi16EEENSU_INS5_IJNSA_ILi8EEESH_EEENS5_IJSH_SB_EEEEEEEvNS4_8identityES13_S1D_vS1E_EENS_8epilogue10collective6detail29Sm90TmaWarpSpecializedAdapterINS1H_15DefaultEpilogueISJ_SK_SK_NS1G_6thread17LinearCombinationISJ_Li1EffLNS1L_9ScaleType4KindE0ELNS_15FloatRoundStyleE2ESJ_EENS1_15EpilogueDefaultEEEEEvvEEEEvNT_6ParamsE --------------------------
	.section	.nv.constant0._ZN7cutlass13device_kernelINS_4gemm6kernel13GemmUniversalIN4cute5tupleIJiiiiEEENS1_10collective13CollectiveMmaINS1_34MainloopSm90TmaGmmaWarpSpecializedILi5ENS5_IJNS4_1CILi1EEESB_SB_EEENS1_35KernelTmaWarpSpecializedCooperativeEEENS5_IJNSA_ILi512EEENSA_ILi112EEENSA_ILi32EEEEEENS_6half_tENS5_IJlSB_lEEESJ_SK_NS4_8TiledMMAINS4_8MMA_AtomIJNS4_4SM904GMMA25MMA_64x16x16_F32F16F16_SSILNSO_5MajorE0ELSQ_0ELNSO_7ScaleInE1ELSR_1EEEEEENS4_6LayoutINS5_IJNSA_ILi2EEESB_SB_EEENS5_IJSB_NSA_ILi0EEESX_EEEEENS5_IJNS4_10UnderscoreES10_S10_EEEEENS4_13SM90_TMA_LOADENS4_14ComposedLayoutINS4_7SwizzleILi2ELi4ELi3EEENS4_18smem_ptr_flag_bitsILi16EEENSU_INS5_IJNSA_ILi8EEESH_EEENS5_IJSH_SB_EEEEEEEvNS4_8identityES13_S1D_vS1E_EENS_8epilogue10collective6detail29Sm90TmaWarpSpecializedAdapterINS1H_15DefaultEpilogueISJ_SK_SK_NS1G_6thread17LinearCombinationISJ_Li1EffLNS1L_9ScaleType4KindE0ELNS_15FloatRoundStyleE2ESJ_EENS1_15EpilogueDefaultEEEEEvvEEEEvNT_6ParamsE,"a",@progbits
	.sectionflags	@""
	.align	4
.nv.constant0._ZN7cutlass13device_kernelINS_4gemm6kernel13GemmUniversalIN4cute5tupleIJiiiiEEENS1_10collective13CollectiveMmaINS1_34MainloopSm90TmaGmmaWarpSpecializedILi5ENS5_IJNS4_1CILi1EEESB_SB_EEENS1_35KernelTmaWarpSpecializedCooperativeEEENS5_IJNSA_ILi512EEENSA_ILi112EEENSA_ILi32EEEEEENS_6half_tENS5_IJlSB_lEEESJ_SK_NS4_8TiledMMAINS4_8MMA_AtomIJNS4_4SM904GMMA25MMA_64x16x16_F32F16F16_SSILNSO_5MajorE0ELSQ_0ELNSO_7ScaleInE1ELSR_1EEEEEENS4_6LayoutINS5_IJNSA_ILi2EEESB_SB_EEENS5_IJSB_NSA_ILi0EEESX_EEEEENS5_IJNS4_10UnderscoreES10_S10_EEEEENS4_13SM90_TMA_LOADENS4_14ComposedLayoutINS4_7SwizzleILi2ELi4ELi3EEENS4_18smem_ptr_flag_bitsILi16EEENSU_INS5_IJNSA_ILi8EEESH_EEENS5_IJSH_SB_EEEEEEEvNS4_8identityES13_S1D_vS1E_EENS_8epilogue10collective6detail29Sm90TmaWarpSpecializedAdapterINS1H_15DefaultEpilogueISJ_SK_SK_NS1G_6thread17LinearCombinationISJ_Li1EffLNS1L_9ScaleType4KindE0ELNS_15FloatRoundStyleE2ESJ_EENS1_15EpilogueDefaultEEEEEvvEEEEvNT_6ParamsE:
	.zero		1664


//--------------------- SYMBOLS --------------------------

	.type		.nv.reservedSmem.offset0,@object
	.size		.nv.reservedSmem.offset0,0x4
	.type		__assertfail,@function
